	.target	sm_100a

	.elftype	@"ET_EXEC"


//--------------------- .note.nv.tkinfo           --------------------------
	.section	.note.nv.tkinfo,"",@"SHT_NOTE"
	.sectionflags	@"SHF_NOTE_NV_TKINFO"
	.tkinfo
        /*0018*/ 	.word	0x00000002
        /*0030*/ 	.string	""
        /*0030*/ 	.string	"ptxas"
        /*0030*/ 	.string	"Cuda compilation tools, release 13.0, V13.0.88"
        /*0030*/ 	.string	"Build cuda_13.0.r13.0/compiler.36424714_0"
        /*0030*/ 	.string	"-arch sm_100a -m 64 "



//--------------------- .note.nv.cuinfo           --------------------------
	.section	.note.nv.cuinfo,"",@"SHT_NOTE"
	.sectionflags	@"SHF_NOTE_NV_CUINFO"
        /*0018*/ 	.short	0x0002
        /*001a*/ 	.short	0x0064
        /*001c*/ 	.short	0x0082
	.zero		2


//--------------------- .nv.info                  --------------------------
	.section	.nv.info,"",@"SHT_CUDA_INFO"
	.align	4


	//----- nvinfo : EIATTR_REGCOUNT
	.align		4
        /*0000*/ 	.byte	0x04, 0x2f
        /*0002*/ 	.short	(.L_19 - .L_18)
	.align		4
.L_18:
        /*0004*/ 	.word	index@(_ZN7cutlass13device_kernelINS_4gemm6kernel13GemmUniversalIN4cute5tupleIJiiiiEEENS1_10collective13CollectiveMmaINS1_35MainloopSm100TmaUmmaWarpSpecializedILi16ELi2ELi4ENS5_IJNS4_1CILi2EEENSA_ILi1EEESC_EEEEENS5_IJNSA_ILi256EEENSA_ILi128EEENSA_ILi32EEEEEENS_10bfloat16_tENS5_IJlSC_lEEESJ_SK_NS4_8TiledMMAINS4_8MMA_AtomIJNS4_26SM100_MMA_F16BF16_2x1SM_SSISJ_SJ_fLi256ELi128ELNS4_4UMMA5MajorE0ELSP_0ELNSO_7ScaleInE0ELSQ_0EEEEEENS4_6LayoutINS5_IJSC_SC_SC_EEENS5_IJNSA_ILi0EEESV_SV_EEEEENS5_IJNS4_10UnderscoreESY_SY_EEEEENS4_18SM100_TMA_2SM_LOADENS4_14ComposedLayoutINS4_7SwizzleILi2ELi4ELi3EEENS4_18smem_ptr_flag_bitsILi16EEENST_INS5_IJNSA_ILi8EEESH_EEENS5_IJSH_SC_EEEEEEEvNS4_8identityES11_S1B_vS1C_EENS_8epilogue10collective18CollectiveEpilogueINS1E_23Sm100TmaWarpSpecializedILi4ELi2ELi32ELb1ELb0EEEJNS5_IJSG_SG_SH_EEENS5_IJNST_ISG_SC_EENST_ISH_SC_EEEEESJ_SK_SJ_SK_NS1E_6fusion15FusionCallbacksIS1I_NS1N_17LinearCombinationISJ_fSJ_fLNS_15FloatRoundStyleE2EEES1J_S1M_JEEENS4_5SM1004TMEM4LOAD26SM100_TMEM_LOAD_32dp32b32xENS4_13SM90_TMA_LOADES1B_NS4_39AutoVectorizingCopyWithAssumedAlignmentILi128EEENS4_14SM90_TMA_STOREES1B_S1Z_S1Z_EEEvvEEEEvNT_6ParamsE)
        /*0008*/ 	.word	0x00000073


	//----- nvinfo : EIATTR_FRAME_SIZE
	.align		4
.L_19:
        /*000c*/ 	.byte	0x04, 0x11
        /*000e*/ 	.short	(.L_21 - .L_20)
	.align		4
.L_20:
        /*0010*/ 	.word	index@($__internal_2_$__cuda_sm10x_tcgen05_guardrail_trap_unallocated_columns_being_dealloced)
        /*0014*/ 	.word	0x00000000


	//----- nvinfo : EIATTR_FRAME_SIZE
	.align		4
.L_21:
        /*0018*/ 	.byte	0x04, 0x11
        /*001a*/ 	.short	(.L_23 - .L_22)
	.align		4
.L_22:
        /*001c*/ 	.word	index@($__internal_1_$__cuda_sm10x_tcgen05_guardrail_trap_phase_invalid_during_alloc)
        /*0020*/ 	.word	0x00000000


	//----- nvinfo : EIATTR_FRAME_SIZE
	.align		4
.L_23:
        /*0024*/ 	.byte	0x04, 0x11
        /*0026*/ 	.short	(.L_25 - .L_24)
	.align		4
.L_24:
        /*0028*/ 	.word	index@($__internal_0_$__cuda_sm10x_tcgen05_guardrail_trap_col_being_dealloced_not_returned_by_alloc)
        /*002c*/ 	.word	0x00000000


	//----- nvinfo : EIATTR_FRAME_SIZE
	.align		4
.L_25:
        /*0030*/ 	.byte	0x04, 0x11
        /*0032*/ 	.short	(.L_27 - .L_26)
	.align		4
.L_26:
        /*0034*/ 	.word	index@(_ZN7cutlass13device_kernelINS_4gemm6kernel13GemmUniversalIN4cute5tupleIJiiiiEEENS1_10collective13CollectiveMmaINS1_35MainloopSm100TmaUmmaWarpSpecializedILi16ELi2ELi4ENS5_IJNS4_1CILi2EEENSA_ILi1EEESC_EEEEENS5_IJNSA_ILi256EEENSA_ILi128EEENSA_ILi32EEEEEENS_10bfloat16_tENS5_IJlSC_lEEESJ_SK_NS4_8TiledMMAINS4_8MMA_AtomIJNS4_26SM100_MMA_F16BF16_2x1SM_SSISJ_SJ_fLi256ELi128ELNS4_4UMMA5MajorE0ELSP_0ELNSO_7ScaleInE0ELSQ_0EEEEEENS4_6LayoutINS5_IJSC_SC_SC_EEENS5_IJNSA_ILi0EEESV_SV_EEEEENS5_IJNS4_10UnderscoreESY_SY_EEEEENS4_18SM100_TMA_2SM_LOADENS4_14ComposedLayoutINS4_7SwizzleILi2ELi4ELi3EEENS4_18smem_ptr_flag_bitsILi16EEENST_INS5_IJNSA_ILi8EEESH_EEENS5_IJSH_SC_EEEEEEEvNS4_8identityES11_S1B_vS1C_EENS_8epilogue10collective18CollectiveEpilogueINS1E_23Sm100TmaWarpSpecializedILi4ELi2ELi32ELb1ELb0EEEJNS5_IJSG_SG_SH_EEENS5_IJNST_ISG_SC_EENST_ISH_SC_EEEEESJ_SK_SJ_SK_NS1E_6fusion15FusionCallbacksIS1I_NS1N_17LinearCombinationISJ_fSJ_fLNS_15FloatRoundStyleE2EEES1J_S1M_JEEENS4_5SM1004TMEM4LOAD26SM100_TMEM_LOAD_32dp32b32xENS4_13SM90_TMA_LOADES1B_NS4_39AutoVectorizingCopyWithAssumedAlignmentILi128EEENS4_14SM90_TMA_STOREES1B_S1Z_S1Z_EEEvvEEEEvNT_6ParamsE)
        /*0038*/ 	.word	0x00000000


	//----- nvinfo : EIATTR_MIN_STACK_SIZE
	.align		4
.L_27:
        /*003c*/ 	.byte	0x04, 0x12
        /*003e*/ 	.short	(.L_29 - .L_28)
	.align		4
.L_28:
        /*0040*/ 	.word	index@(_ZN7cutlass13device_kernelINS_4gemm6kernel13GemmUniversalIN4cute5tupleIJiiiiEEENS1_10collective13CollectiveMmaINS1_35MainloopSm100TmaUmmaWarpSpecializedILi16ELi2ELi4ENS5_IJNS4_1CILi2EEENSA_ILi1EEESC_EEEEENS5_IJNSA_ILi256EEENSA_ILi128EEENSA_ILi32EEEEEENS_10bfloat16_tENS5_IJlSC_lEEESJ_SK_NS4_8TiledMMAINS4_8MMA_AtomIJNS4_26SM100_MMA_F16BF16_2x1SM_SSISJ_SJ_fLi256ELi128ELNS4_4UMMA5MajorE0ELSP_0ELNSO_7ScaleInE0ELSQ_0EEEEEENS4_6LayoutINS5_IJSC_SC_SC_EEENS5_IJNSA_ILi0EEESV_SV_EEEEENS5_IJNS4_10UnderscoreESY_SY_EEEEENS4_18SM100_TMA_2SM_LOADENS4_14ComposedLayoutINS4_7SwizzleILi2ELi4ELi3EEENS4_18smem_ptr_flag_bitsILi16EEENST_INS5_IJNSA_ILi8EEESH_EEENS5_IJSH_SC_EEEEEEEvNS4_8identityES11_S1B_vS1C_EENS_8epilogue10collective18CollectiveEpilogueINS1E_23Sm100TmaWarpSpecializedILi4ELi2ELi32ELb1ELb0EEEJNS5_IJSG_SG_SH_EEENS5_IJNST_ISG_SC_EENST_ISH_SC_EEEEESJ_SK_SJ_SK_NS1E_6fusion15FusionCallbacksIS1I_NS1N_17LinearCombinationISJ_fSJ_fLNS_15FloatRoundStyleE2EEES1J_S1M_JEEENS4_5SM1004TMEM4LOAD26SM100_TMEM_LOAD_32dp32b32xENS4_13SM90_TMA_LOADES1B_NS4_39AutoVectorizingCopyWithAssumedAlignmentILi128EEENS4_14SM90_TMA_STOREES1B_S1Z_S1Z_EEEvvEEEEvNT_6ParamsE)
        /*0044*/ 	.word	0x00000000
.L_29:


//--------------------- .nv.compat                --------------------------
	.section	.nv.compat,"",@"SHT_CUDA_COMPAT_INFO"
	.align	4
        /*0000*/ 	.byte	0x02, 0x09, 0x01, 0x00, 0x02, 0x02, 0x02, 0x00, 0x02, 0x05, 0x05, 0x00, 0x03, 0x07, 0x01, 0x01
        /*0010*/ 	.byte	0x02, 0x03, 0x01, 0x00, 0x02, 0x06, 0x01, 0x00, 0x04, 0x0b, 0x08, 0x00, 0x09, 0x00, 0x00, 0x00
        /*0020*/ 	.byte	0x00, 0x00, 0x00, 0x00


//--------------------- .nv.info._ZN7cutlass13device_kernelINS_4gemm6kernel13GemmUniversalIN4cute5tupleIJiiiiEEENS1_10collective13CollectiveMmaINS1_35MainloopSm100TmaUmmaWarpSpecializedILi16ELi2ELi4ENS5_IJNS4_1CILi2EEENSA_ILi1EEESC_EEEEENS5_IJNSA_ILi256EEENSA_ILi128EEENSA_ILi32EEEEEENS_10bfloat16_tENS5_IJlSC_lEEESJ_SK_NS4_8TiledMMAINS4_8MMA_AtomIJNS4_26SM100_MMA_F16BF16_2x1SM_SSISJ_SJ_fLi256ELi128ELNS4_4UMMA5MajorE0ELSP_0ELNSO_7ScaleInE0ELSQ_0EEEEEENS4_6LayoutINS5_IJSC_SC_SC_EEENS5_IJNSA_ILi0EEESV_SV_EEEEENS5_IJNS4_10UnderscoreESY_SY_EEEEENS4_18SM100_TMA_2SM_LOADENS4_14ComposedLayoutINS4_7SwizzleILi2ELi4ELi3EEENS4_18smem_ptr_flag_bitsILi16EEENST_INS5_IJNSA_ILi8EEESH_EEENS5_IJSH_SC_EEEEEEEvNS4_8identityES11_S1B_vS1C_EENS_8epilogue10collective18CollectiveEpilogueINS1E_23Sm100TmaWarpSpecializedILi4ELi2ELi32ELb1ELb0EEEJNS5_IJSG_SG_SH_EEENS5_IJNST_ISG_SC_EENST_ISH_SC_EEEEESJ_SK_SJ_SK_NS1E_6fusion15FusionCallbacksIS1I_NS1N_17LinearCombinationISJ_fSJ_fLNS_15FloatRoundStyleE2EEES1J_S1M_JEEENS4_5SM1004TMEM4LOAD26SM100_TMEM_LOAD_32dp32b32xENS4_13SM90_TMA_LOADES1B_NS4_39AutoVectorizingCopyWithAssumedAlignmentILi128EEENS4_14SM90_TMA_STOREES1B_S1Z_S1Z_EEEvvEEEEvNT_6ParamsE --------------------------
	.section	.nv.info._ZN7cutlass13device_kernelINS_4gemm6kernel13GemmUniversalIN4cute5tupleIJiiiiEEENS1_10collective13CollectiveMmaINS1_35MainloopSm100TmaUmmaWarpSpecializedILi16ELi2ELi4ENS5_IJNS4_1CILi2EEENSA_ILi1EEESC_EEEEENS5_IJNSA_ILi256EEENSA_ILi128EEENSA_ILi32EEEEEENS_10bfloat16_tENS5_IJlSC_lEEESJ_SK_NS4_8TiledMMAINS4_8MMA_AtomIJNS4_26SM100_MMA_F16BF16_2x1SM_SSISJ_SJ_fLi256ELi128ELNS4_4UMMA5MajorE0ELSP_0ELNSO_7ScaleInE0ELSQ_0EEEEEENS4_6LayoutINS5_IJSC_SC_SC_EEENS5_IJNSA_ILi0EEESV_SV_EEEEENS5_IJNS4_10UnderscoreESY_SY_EEEEENS4_18SM100_TMA_2SM_LOADENS4_14ComposedLayoutINS4_7SwizzleILi2ELi4ELi3EEENS4_18smem_ptr_flag_bitsILi16EEENST_INS5_IJNSA_ILi8EEESH_EEENS5_IJSH_SC_EEEEEEEvNS4_8identityES11_S1B_vS1C_EENS_8epilogue10collective18CollectiveEpilogueINS1E_23Sm100TmaWarpSpecializedILi4ELi2ELi32ELb1ELb0EEEJNS5_IJSG_SG_SH_EEENS5_IJNST_ISG_SC_EENST_ISH_SC_EEEEESJ_SK_SJ_SK_NS1E_6fusion15FusionCallbacksIS1I_NS1N_17LinearCombinationISJ_fSJ_fLNS_15FloatRoundStyleE2EEES1J_S1M_JEEENS4_5SM1004TMEM4LOAD26SM100_TMEM_LOAD_32dp32b32xENS4_13SM90_TMA_LOADES1B_NS4_39AutoVectorizingCopyWithAssumedAlignmentILi128EEENS4_14SM90_TMA_STOREES1B_S1Z_S1Z_EEEvvEEEEvNT_6ParamsE,"",@"SHT_CUDA_INFO"
	.sectionflags	@""
	.align	4


	//----- nvinfo : EIATTR_CUDA_API_VERSION
	.align		4
        /*0000*/ 	.byte	0x04, 0x37
        /*0002*/ 	.short	(.L_31 - .L_30)
.L_30:
        /*0004*/ 	.word	0x00000082


	//----- nvinfo : EIATTR_KPARAM_INFO
	.align		4
.L_31:
        /*0008*/ 	.byte	0x04, 0x17
        /*000a*/ 	.short	(.L_33 - .L_32)
.L_32:
        /*000c*/ 	.word	0x00000000
        /*0010*/ 	.short	0x0000
        /*0012*/ 	.short	0x0000
        /*0014*/ 	.byte	0x00, 0xf0, 0x01, 0x20


	//----- nvinfo : EIATTR_AT_ENTRY_FRAGMENTS
	.align		4
.L_33:
        /*0018*/ 	.byte	0x04, 0x4f
        /*001a*/ 	.short	(.L_35 - .L_34)


	//   ....[0]....
.L_34:
        /*001c*/ 	.word	0x00000007


	//----- nvinfo : EIATTR_RESERVED_SMEM_USED
	.align		4
.L_35:
        /*0020*/ 	.byte	0x01, 0x41
	.zero		2


	//----- nvinfo : EIATTR_SPARSE_MMA_MASK
	.align		4
        /*0024*/ 	.byte	0x03, 0x50
        /*0026*/ 	.short	0x0000


	//----- nvinfo : EIATTR_TCGEN05_2CTA_USED
	.align		4
        /*0028*/ 	.byte	0x01, 0x52
	.zero		2


	//----- nvinfo : EIATTR_MAXREG_COUNT
	.align		4
        /*002c*/ 	.byte	0x03, 0x1b
        /*002e*/ 	.short	0x00ff


	//----- nvinfo : EIATTR_NUM_BARRIERS
	.align		4
        /*0030*/ 	.byte	0x02, 0x4c
        /*0032*/ 	.byte	0x07
	.zero		1


	//----- nvinfo : EIATTR_EXTERNS
	.align		4
        /*0034*/ 	.byte	0x04, 0x0f
        /*0036*/ 	.short	(.L_37 - .L_36)


	//   ....[0]....
	.align		4
.L_36:
        /*0038*/ 	.word	index@(__assertfail)


	//----- nvinfo : EIATTR_MERCURY_ISA_VERSION
	.align		4
.L_37:
        /*003c*/ 	.byte	0x03, 0x5f
        /*003e*/ 	.short	0x0101


	//----- nvinfo : EIATTR_INT_WARP_WIDE_INSTR_OFFSETS
	.align		4
        /*0040*/ 	.byte	0x04, 0x31
        /*0042*/ 	.short	(.L_39 - .L_38)


	//   ....[0]....
.L_38:
        /*0044*/ 	.word	0x00000ec0


	//   ....[1]....
        /*0048*/ 	.word	0x00000f60


	//   ....[2]....
        /*004c*/ 	.word	0x000022c0


	//   ....[3]....
        /*0050*/ 	.word	0x00004770


	//   ....[4]....
        /*0054*/ 	.word	0x000047a0


	//   ....[5]....
        /*0058*/ 	.word	0x000047f0


	//   ....[6]....
        /*005c*/ 	.word	0x00005110


	//   ....[7]....
        /*0060*/ 	.word	0x00005170


	//   ....[8]....
        /*0064*/ 	.word	0x00005250


	//   ....[9]....
        /*0068*/ 	.word	0x000052c0


	//   ....[10]....
        /*006c*/ 	.word	0x000053d0


	//   ....[11]....
        /*0070*/ 	.word	0x00005460


	//   ....[12]....
        /*0074*/ 	.word	0x00005630


	//   ....[13]....
        /*0078*/ 	.word	0x00005790


	//----- nvinfo : EIATTR_COOP_GROUP_MASK_REGIDS
	.align		4
.L_39:
        /*007c*/ 	.byte	0x04, 0x29
        /*007e*/ 	.short	(.L_41 - .L_40)


	//   ....[0]....
.L_40:
        /*0080*/ 	.word	0xffffffff


	//   ....[1]....
        /*0084*/ 	.word	0xffffffff


	//   ....[2]....
        /*0088*/ 	.word	0xffffffff


	//   ....[3]....
        /*008c*/ 	.word	0xffffffff


	//   ....[4]....
        /*0090*/ 	.word	0xffffffff


	//   ....[5]....
        /*0094*/ 	.word	0xffffffff


	//   ....[6]....
        /*0098*/ 	.word	0xffffffff


	//   ....[7]....
        /*009c*/ 	.word	0xffffffff


	//   ....[8]....
        /*00a0*/ 	.word	0xffffffff


	//   ....[9]....
        /*00a4*/ 	.word	0xffffffff


	//   ....[10]....
        /*00a8*/ 	.word	0xffffffff


	//   ....[11]....
        /*00ac*/ 	.word	0xffffffff


	//   ....[12]....
        /*00b0*/ 	.word	0xffffffff


	//   ....[13]....
        /*00b4*/ 	.word	0xffffffff


	//----- nvinfo : EIATTR_COOP_GROUP_INSTR_OFFSETS
	.align		4
.L_41:
        /*00b8*/ 	.byte	0x04, 0x28
        /*00ba*/ 	.short	(.L_43 - .L_42)


	//   ....[0]....
.L_42:
        /*00bc*/ 	.word	0x000000c0


	//   ....[1]....
        /*00c0*/ 	.word	0x00000500


	//   ....[2]....
        /*00c4*/ 	.word	0x00000830


	//   ....[3]....
        /*00c8*/ 	.word	0x000009c0


	//   ....[4]....
        /*00cc*/ 	.word	0x00000ab0


	//   ....[5]....
        /*00d0*/ 	.word	0x00000c10


	//   ....[6]....
        /*00d4*/ 	.word	0x00000da0


	//   ....[7]....
        /*00d8*/ 	.word	0x00000fe0


	//   ....[8]....
        /*00dc*/ 	.word	0x000021a0


	//   ....[9]....
        /*00e0*/ 	.word	0x00003640


	//   ....[10]....
        /*00e4*/ 	.word	0x00003b10


	//   ....[11]....
        /*00e8*/ 	.word	0x00003b40


	//   ....[12]....
        /*00ec*/ 	.word	0x00004680


	//   ....[13]....
        /*00f0*/ 	.word	0x00004890


	//----- nvinfo : EIATTR_VRC_CTA_INIT_COUNT
	.align		4
.L_43:
        /*00f4*/ 	.byte	0x02, 0x4a
        /*00f6*/ 	.byte	0x80
	.zero		1


	//----- nvinfo : EIATTR_SYSCALL_OFFSETS
	.align		4
        /*00f8*/ 	.byte	0x04, 0x46
        /*00fa*/ 	.short	(.L_45 - .L_44)


	//   ....[0]....
.L_44:
        /*00fc*/ 	.word	0x00006210


	//   ....[1]....
        /*0100*/ 	.word	0x00006300


	//   ....[2]....
        /*0104*/ 	.word	0x00006a70


	//   ....[3]....
        /*0108*/ 	.word	0x000076f0


	//   ....[4]....
        /*010c*/ 	.word	0x00008340


	//   ....[5]....
        /*0110*/ 	.word	0x00008f90


	//----- nvinfo : EIATTR_MBARRIER_INSTR_OFFSETS
	.align		4
.L_45:
        /*0114*/ 	.byte	0x04, 0x39
        /*0116*/ 	.short	(.L_47 - .L_46)


	//   ....[0]....
.L_46:
        /*0118*/ 	.word	0x00000610
        /*011c*/ 	.word	0x000000ff
        /*0120*/ 	.word	0x00000000
        /*0124*/ 	.short	0x0100
        /*0126*/ 	.byte	0x08
	.zero		1


	//   ....[1]....
        /*0128*/ 	.word	0x00000620
        /*012c*/ 	.word	0x000000ff
        /*0130*/ 	.word	0x00000080
        /*0134*/ 	.short	0x0100
        /*0136*/ 	.byte	0x08
	.zero		1


	//   ....[2]....
        /*0138*/ 	.word	0x00000630
        /*013c*/ 	.word	0x000000ff
        /*0140*/ 	.word	0x00000008
        /*0144*/ 	.short	0x0100
        /*0146*/ 	.byte	0x08
	.zero		1


	//   ....[3]....
        /*0148*/ 	.word	0x00000640
        /*014c*/ 	.word	0x000000ff
        /*0150*/ 	.word	0x00000088
        /*0154*/ 	.short	0x0100
        /*0156*/ 	.byte	0x08
	.zero		1


	//   ....[4]....
        /*0158*/ 	.word	0x00000650
        /*015c*/ 	.word	0x000000ff
        /*0160*/ 	.word	0x00000010
        /*0164*/ 	.short	0x0100
        /*0166*/ 	.byte	0x08
	.zero		1


	//   ....[5]....
        /*0168*/ 	.word	0x00000660
        /*016c*/ 	.word	0x000000ff
        /*0170*/ 	.word	0x00000090
        /*0174*/ 	.short	0x0100
        /*0176*/ 	.byte	0x08
	.zero		1


	//   ....[6]....
        /*0178*/ 	.word	0x00000670
        /*017c*/ 	.word	0x000000ff
        /*0180*/ 	.word	0x00000018
        /*0184*/ 	.short	0x0100
        /*0186*/ 	.byte	0x08
	.zero		1


	//   ....[7]....
        /*0188*/ 	.word	0x00000680
        /*018c*/ 	.word	0x000000ff
        /*0190*/ 	.word	0x00000098
        /*0194*/ 	.short	0x0100
        /*0196*/ 	.byte	0x08
	.zero		1


	//   ....[8]....
        /*0198*/ 	.word	0x00000690
        /*019c*/ 	.word	0x000000ff
        /*01a0*/ 	.word	0x00000020
        /*01a4*/ 	.short	0x0100
        /*01a6*/ 	.byte	0x08
	.zero		1


	//   ....[9]....
        /*01a8*/ 	.word	0x000006a0
        /*01ac*/ 	.word	0x000000ff
        /*01b0*/ 	.word	0x000000a0
        /*01b4*/ 	.short	0x0100
        /*01b6*/ 	.byte	0x08
	.zero		1


	//   ....[10]....
        /*01b8*/ 	.word	0x000006b0
        /*01bc*/ 	.word	0x000000ff
        /*01c0*/ 	.word	0x00000028
        /*01c4*/ 	.short	0x0100
        /*01c6*/ 	.byte	0x08
	.zero		1


	//   ....[11]....
        /*01c8*/ 	.word	0x000006c0
        /*01cc*/ 	.word	0x000000ff
        /*01d0*/ 	.word	0x000000a8
        /*01d4*/ 	.short	0x0100
        /*01d6*/ 	.byte	0x08
	.zero		1


	//   ....[12]....
        /*01d8*/ 	.word	0x000006d0
        /*01dc*/ 	.word	0x000000ff
        /*01e0*/ 	.word	0x00000030
        /*01e4*/ 	.short	0x0100
        /*01e6*/ 	.byte	0x08
	.zero		1


	//   ....[13]....
        /*01e8*/ 	.word	0x000006e0
        /*01ec*/ 	.word	0x000000ff
        /*01f0*/ 	.word	0x000000b0
        /*01f4*/ 	.short	0x0100
        /*01f6*/ 	.byte	0x08
	.zero		1


	//   ....[14]....
        /*01f8*/ 	.word	0x000006f0
        /*01fc*/ 	.word	0x000000ff
        /*0200*/ 	.word	0x00000038
        /*0204*/ 	.short	0x0100
        /*0206*/ 	.byte	0x08
	.zero		1


	//   ....[15]....
        /*0208*/ 	.word	0x00000700
        /*020c*/ 	.word	0x000000ff
        /*0210*/ 	.word	0x000000b8
        /*0214*/ 	.short	0x0100
        /*0216*/ 	.byte	0x08
	.zero		1


	//   ....[16]....
        /*0218*/ 	.word	0x00000710
        /*021c*/ 	.word	0x000000ff
        /*0220*/ 	.word	0x00000040
        /*0224*/ 	.short	0x0100
        /*0226*/ 	.byte	0x08
	.zero		1


	//   ....[17]....
        /*0228*/ 	.word	0x00000720
        /*022c*/ 	.word	0x000000ff
        /*0230*/ 	.word	0x000000c0
        /*0234*/ 	.short	0x0100
        /*0236*/ 	.byte	0x08
	.zero		1


	//   ....[18]....
        /*0238*/ 	.word	0x00000730
        /*023c*/ 	.word	0x000000ff
        /*0240*/ 	.word	0x00000048
        /*0244*/ 	.short	0x0100
        /*0246*/ 	.byte	0x08
	.zero		1


	//   ....[19]....
        /*0248*/ 	.word	0x00000740
        /*024c*/ 	.word	0x000000ff
        /*0250*/ 	.word	0x000000c8
        /*0254*/ 	.short	0x0100
        /*0256*/ 	.byte	0x08
	.zero		1


	//   ....[20]....
        /*0258*/ 	.word	0x00000750
        /*025c*/ 	.word	0x000000ff
        /*0260*/ 	.word	0x00000050
        /*0264*/ 	.short	0x0100
        /*0266*/ 	.byte	0x08
	.zero		1


	//   ....[21]....
        /*0268*/ 	.word	0x00000760
        /*026c*/ 	.word	0x000000ff
        /*0270*/ 	.word	0x000000d0
        /*0274*/ 	.short	0x0100
        /*0276*/ 	.byte	0x08
	.zero		1


	//   ....[22]....
        /*0278*/ 	.word	0x00000770
        /*027c*/ 	.word	0x000000ff
        /*0280*/ 	.word	0x00000058
        /*0284*/ 	.short	0x0100
        /*0286*/ 	.byte	0x08
	.zero		1


	//   ....[23]....
        /*0288*/ 	.word	0x00000780
        /*028c*/ 	.word	0x000000ff
        /*0290*/ 	.word	0x000000d8
        /*0294*/ 	.short	0x0100
        /*0296*/ 	.byte	0x08
	.zero		1


	//   ....[24]....
        /*0298*/ 	.word	0x00000790
        /*029c*/ 	.word	0x000000ff
        /*02a0*/ 	.word	0x00000060
        /*02a4*/ 	.short	0x0100
        /*02a6*/ 	.byte	0x08
	.zero		1


	//   ....[25]....
        /*02a8*/ 	.word	0x000007a0
        /*02ac*/ 	.word	0x000000ff
        /*02b0*/ 	.word	0x000000e0
        /*02b4*/ 	.short	0x0100
        /*02b6*/ 	.byte	0x08
	.zero		1


	//   ....[26]....
        /*02b8*/ 	.word	0x000007b0
        /*02bc*/ 	.word	0x000000ff
        /*02c0*/ 	.word	0x00000068
        /*02c4*/ 	.short	0x0100
        /*02c6*/ 	.byte	0x08
	.zero		1


	//   ....[27]....
        /*02c8*/ 	.word	0x000007c0
        /*02cc*/ 	.word	0x000000ff
        /*02d0*/ 	.word	0x000000e8
        /*02d4*/ 	.short	0x0100
        /*02d6*/ 	.byte	0x08
	.zero		1


	//   ....[28]....
        /*02d8*/ 	.word	0x000007d0
        /*02dc*/ 	.word	0x000000ff
        /*02e0*/ 	.word	0x00000070
        /*02e4*/ 	.short	0x0100
        /*02e6*/ 	.byte	0x08
	.zero		1


	//   ....[29]....
        /*02e8*/ 	.word	0x000007e0
        /*02ec*/ 	.word	0x000000ff
        /*02f0*/ 	.word	0x000000f0
        /*02f4*/ 	.short	0x0100
        /*02f6*/ 	.byte	0x08
	.zero		1


	//   ....[30]....
        /*02f8*/ 	.word	0x000007f0
        /*02fc*/ 	.word	0x000000ff
        /*0300*/ 	.word	0x00000078
        /*0304*/ 	.short	0x0100
        /*0306*/ 	.byte	0x08
	.zero		1


	//   ....[31]....
        /*0308*/ 	.word	0x00000800
        /*030c*/ 	.word	0x000000ff
        /*0310*/ 	.word	0x000000f8
        /*0314*/ 	.short	0x0100
        /*0316*/ 	.byte	0x08
	.zero		1


	//   ....[32]....
        /*0318*/ 	.word	0x00000930
        /*031c*/ 	.word	0x000000ff
        /*0320*/ 	.word	0x00000100
        /*0324*/ 	.short	0x0100
        /*0326*/ 	.byte	0x09
	.zero		1


	//   ....[33]....
        /*0328*/ 	.word	0x00000940
        /*032c*/ 	.word	0x000000ff
        /*0330*/ 	.word	0x00000120
        /*0334*/ 	.short	0x0100
        /*0336*/ 	.byte	0x09
	.zero		1


	//   ....[34]....
        /*0338*/ 	.word	0x00000950
        /*033c*/ 	.word	0x000000ff
        /*0340*/ 	.word	0x00000108
        /*0344*/ 	.short	0x0100
        /*0346*/ 	.byte	0x09
	.zero		1


	//   ....[35]....
        /*0348*/ 	.word	0x00000960
        /*034c*/ 	.word	0x000000ff
        /*0350*/ 	.word	0x00000128
        /*0354*/ 	.short	0x0100
        /*0356*/ 	.byte	0x09
	.zero		1


	//   ....[36]....
        /*0358*/ 	.word	0x00000970
        /*035c*/ 	.word	0x000000ff
        /*0360*/ 	.word	0x00000110
        /*0364*/ 	.short	0x0100
        /*0366*/ 	.byte	0x09
	.zero		1


	//   ....[37]....
        /*0368*/ 	.word	0x00000980
        /*036c*/ 	.word	0x000000ff
        /*0370*/ 	.word	0x00000130
        /*0374*/ 	.short	0x0100
        /*0376*/ 	.byte	0x09
	.zero		1


	//   ....[38]....
        /*0378*/ 	.word	0x00000990
        /*037c*/ 	.word	0x000000ff
        /*0380*/ 	.word	0x00000118
        /*0384*/ 	.short	0x0100
        /*0386*/ 	.byte	0x09
	.zero		1


	//   ....[39]....
        /*0388*/ 	.word	0x000009a0
        /*038c*/ 	.word	0x000000ff
        /*0390*/ 	.word	0x00000138
        /*0394*/ 	.short	0x0100
        /*0396*/ 	.byte	0x09
	.zero		1


	//   ....[40]....
        /*0398*/ 	.word	0x00000a80
        /*039c*/ 	.word	0x000000ff
        /*03a0*/ 	.word	0x00000140
        /*03a4*/ 	.short	0x0100
        /*03a6*/ 	.byte	0x08
	.zero		1


	//   ....[41]....
        /*03a8*/ 	.word	0x00000a90
        /*03ac*/ 	.word	0x000000ff
        /*03b0*/ 	.word	0x00000148
        /*03b4*/ 	.short	0x0100
        /*03b6*/ 	.byte	0x08
	.zero		1


	//   ....[42]....
        /*03b8*/ 	.word	0x00000bc0
        /*03bc*/ 	.word	0x000000ff
        /*03c0*/ 	.word	0x00000150
        /*03c4*/ 	.short	0x0100
        /*03c6*/ 	.byte	0x08
	.zero		1


	//   ....[43]....
        /*03c8*/ 	.word	0x00000bd0
        /*03cc*/ 	.word	0x000000ff
        /*03d0*/ 	.word	0x00000160
        /*03d4*/ 	.short	0x0100
        /*03d6*/ 	.byte	0x08
	.zero		1


	//   ....[44]....
        /*03d8*/ 	.word	0x00000be0
        /*03dc*/ 	.word	0x000000ff
        /*03e0*/ 	.word	0x00000158
        /*03e4*/ 	.short	0x0100
        /*03e6*/ 	.byte	0x08
	.zero		1


	//   ....[45]....
        /*03e8*/ 	.word	0x00000bf0
        /*03ec*/ 	.word	0x000000ff
        /*03f0*/ 	.word	0x00000168
        /*03f4*/ 	.short	0x0100
        /*03f6*/ 	.byte	0x08
	.zero		1


	//   ....[46]....
        /*03f8*/ 	.word	0x00000d10
        /*03fc*/ 	.word	0x000000ff
        /*0400*/ 	.word	0x00000170
        /*0404*/ 	.short	0x0100
        /*0406*/ 	.byte	0x09
	.zero		1


	//   ....[47]....
        /*0408*/ 	.word	0x00000d20
        /*040c*/ 	.word	0x000000ff
        /*0410*/ 	.word	0x00000190
        /*0414*/ 	.short	0x0100
        /*0416*/ 	.byte	0x09
	.zero		1


	//   ....[48]....
        /*0418*/ 	.word	0x00000d30
        /*041c*/ 	.word	0x000000ff
        /*0420*/ 	.word	0x00000178
        /*0424*/ 	.short	0x0100
        /*0426*/ 	.byte	0x09
	.zero		1


	//   ....[49]....
        /*0428*/ 	.word	0x00000d40
        /*042c*/ 	.word	0x000000ff
        /*0430*/ 	.word	0x00000198
        /*0434*/ 	.short	0x0100
        /*0436*/ 	.byte	0x09
	.zero		1


	//   ....[50]....
        /*0438*/ 	.word	0x00000d50
        /*043c*/ 	.word	0x000000ff
        /*0440*/ 	.word	0x00000180
        /*0444*/ 	.short	0x0100
        /*0446*/ 	.byte	0x09
	.zero		1


	//   ....[51]....
        /*0448*/ 	.word	0x00000d60
        /*044c*/ 	.word	0x000000ff
        /*0450*/ 	.word	0x000001a0
        /*0454*/ 	.short	0x0100
        /*0456*/ 	.byte	0x09
	.zero		1


	//   ....[52]....
        /*0458*/ 	.word	0x00000d70
        /*045c*/ 	.word	0x000000ff
        /*0460*/ 	.word	0x00000188
        /*0464*/ 	.short	0x0100
        /*0466*/ 	.byte	0x09
	.zero		1


	//   ....[53]....
        /*0468*/ 	.word	0x00000d80
        /*046c*/ 	.word	0x000000ff
        /*0470*/ 	.word	0x000001a8
        /*0474*/ 	.short	0x0100
        /*0476*/ 	.byte	0x09
	.zero		1


	//   ....[54]....
        /*0478*/ 	.word	0x00000e70
        /*047c*/ 	.word	0x000000ff
        /*0480*/ 	.word	0x000001b0
        /*0484*/ 	.short	0x0100
        /*0486*/ 	.byte	0x08
	.zero		1


	//   ....[55]....
        /*0488*/ 	.word	0x00000e80
        /*048c*/ 	.word	0x000000ff
        /*0490*/ 	.word	0x000001c0
        /*0494*/ 	.short	0x0100
        /*0496*/ 	.byte	0x08
	.zero		1


	//   ....[56]....
        /*0498*/ 	.word	0x00000e90
        /*049c*/ 	.word	0x000000ff
        /*04a0*/ 	.word	0x000001b8
        /*04a4*/ 	.short	0x0100
        /*04a6*/ 	.byte	0x08
	.zero		1


	//   ....[57]....
        /*04a8*/ 	.word	0x00000ea0
        /*04ac*/ 	.word	0x000000ff
        /*04b0*/ 	.word	0x000001c8
        /*04b4*/ 	.short	0x0100
        /*04b6*/ 	.byte	0x08
	.zero		1


	//   ....[58]....
        /*04b8*/ 	.word	0x00000f90
        /*04bc*/ 	.word	0x000000ff
        /*04c0*/ 	.word	0x000001d0
        /*04c4*/ 	.short	0x0100
        /*04c6*/ 	.byte	0x07
	.zero		1


	//   ....[59]....
        /*04c8*/ 	.word	0x000019a0
        /*04cc*/ 	.word	0x00000002
        /*04d0*/ 	.word	0x000001c0
        /*04d4*/ 	.short	0x010a
        /*04d6*/ 	.byte	0xff
	.zero		1


	//   ....[60]....
        /*04d8*/ 	.word	0x000019d0
        /*04dc*/ 	.word	0x00000002
        /*04e0*/ 	.word	0x000001b0
        /*04e4*/ 	.short	0x0101
        /*04e6*/ 	.byte	0xff
	.zero		1


	//   ....[61]....
        /*04e8*/ 	.word	0x00001aa0
        /*04ec*/ 	.word	0x000000ff
        /*04f0*/ 	.word	0x00000080
        /*04f4*/ 	.short	0x010a
        /*04f6*/ 	.byte	0x08
	.zero		1


	//   ....[62]....
        /*04f8*/ 	.word	0x00001ba0
        /*04fc*/ 	.word	0x000000ff
        /*0500*/ 	.word	0x00000080
        /*0504*/ 	.short	0x010a
        /*0506*/ 	.byte	0x21
	.zero		1


	//   ....[63]....
        /*0508*/ 	.word	0x00001d50
        /*050c*/ 	.word	0x000000ff
        /*0510*/ 	.word	0x00000080
        /*0514*/ 	.short	0x010a
        /*0516*/ 	.byte	0x08
	.zero		1


	//   ....[64]....
        /*0518*/ 	.word	0x00001e50
        /*051c*/ 	.word	0x000000ff
        /*0520*/ 	.word	0x00000148
        /*0524*/ 	.short	0x0101
        /*0526*/ 	.byte	0x06
	.zero		1


	//   ....[65]....
        /*0528*/ 	.word	0x00001e70
        /*052c*/ 	.word	0x000000ff
        /*0530*/ 	.word	0x00000080
        /*0534*/ 	.short	0x010a
        /*0536*/ 	.byte	0x08
	.zero		1


	//   ....[66]....
        /*0538*/ 	.word	0x00001ef0
        /*053c*/ 	.word	0x000000ff
        /*0540*/ 	.word	0x00000080
        /*0544*/ 	.short	0x010a
        /*0546*/ 	.byte	0x11
	.zero		1


	//   ....[67]....
        /*0548*/ 	.word	0x00002080
        /*054c*/ 	.word	0x000000ff
        /*0550*/ 	.word	0x00000080
        /*0554*/ 	.short	0x010a
        /*0556*/ 	.byte	0x08
	.zero		1


	//   ....[68]....
        /*0558*/ 	.word	0x000021d0
        /*055c*/ 	.word	0x00000002
        /*0560*/ 	.word	0x00000150
        /*0564*/ 	.short	0x010a
        /*0566*/ 	.byte	0xff
	.zero		1


	//   ....[69]....
        /*0568*/ 	.word	0x00002290
        /*056c*/ 	.word	0x00000002
        /*0570*/ 	.word	0x00000000
        /*0574*/ 	.short	0x0101
        /*0576*/ 	.byte	0xff
	.zero		1


	//   ....[70]....
        /*0578*/ 	.word	0x000027f0
        /*057c*/ 	.word	0x000000ff
        /*0580*/ 	.word	0x00000000
        /*0584*/ 	.short	0x010a
        /*0586*/ 	.byte	0x04
	.zero		1


	//   ....[71]....
        /*0588*/ 	.word	0x00002880
        /*058c*/ 	.word	0x000000ff
        /*0590*/ 	.word	0x00000000
        /*0594*/ 	.short	0x010a
        /*0596*/ 	.byte	0x04
	.zero		1


	//   ....[72]....
        /*0598*/ 	.word	0x00002910
        /*059c*/ 	.word	0x000000ff
        /*05a0*/ 	.word	0x00000000
        /*05a4*/ 	.short	0x010a
        /*05a6*/ 	.byte	0x04
	.zero		1


	//   ....[73]....
        /*05a8*/ 	.word	0x000029a0
        /*05ac*/ 	.word	0x000000ff
        /*05b0*/ 	.word	0x00000000
        /*05b4*/ 	.short	0x010a
        /*05b6*/ 	.byte	0x04
	.zero		1


	//   ....[74]....
        /*05b8*/ 	.word	0x00002a30
        /*05bc*/ 	.word	0x000000ff
        /*05c0*/ 	.word	0x00000000
        /*05c4*/ 	.short	0x010a
        /*05c6*/ 	.byte	0x04
	.zero		1


	//   ....[75]....
        /*05c8*/ 	.word	0x00002ac0
        /*05cc*/ 	.word	0x000000ff
        /*05d0*/ 	.word	0x00000000
        /*05d4*/ 	.short	0x010a
        /*05d6*/ 	.byte	0x04
	.zero		1


	//   ....[76]....
        /*05d8*/ 	.word	0x00002b50
        /*05dc*/ 	.word	0x000000ff
        /*05e0*/ 	.word	0x00000000
        /*05e4*/ 	.short	0x010a
        /*05e6*/ 	.byte	0x04
	.zero		1


	//   ....[77]....
        /*05e8*/ 	.word	0x00002be0
        /*05ec*/ 	.word	0x000000ff
        /*05f0*/ 	.word	0x00000000
        /*05f4*/ 	.short	0x010a
        /*05f6*/ 	.byte	0x04
	.zero		1


	//   ....[78]....
        /*05f8*/ 	.word	0x00002c70
        /*05fc*/ 	.word	0x000000ff
        /*0600*/ 	.word	0x00000000
        /*0604*/ 	.short	0x010a
        /*0606*/ 	.byte	0x04
	.zero		1


	//   ....[79]....
        /*0608*/ 	.word	0x00002d00
        /*060c*/ 	.word	0x000000ff
        /*0610*/ 	.word	0x00000000
        /*0614*/ 	.short	0x010a
        /*0616*/ 	.byte	0x04
	.zero		1


	//   ....[80]....
        /*0618*/ 	.word	0x00002d90
        /*061c*/ 	.word	0x000000ff
        /*0620*/ 	.word	0x00000000
        /*0624*/ 	.short	0x010a
        /*0626*/ 	.byte	0x04
	.zero		1


	//   ....[81]....
        /*0628*/ 	.word	0x00002e20
        /*062c*/ 	.word	0x000000ff
        /*0630*/ 	.word	0x00000000
        /*0634*/ 	.short	0x010a
        /*0636*/ 	.byte	0x04
	.zero		1


	//   ....[82]....
        /*0638*/ 	.word	0x00002eb0
        /*063c*/ 	.word	0x000000ff
        /*0640*/ 	.word	0x00000000
        /*0644*/ 	.short	0x010a
        /*0646*/ 	.byte	0x04
	.zero		1


	//   ....[83]....
        /*0648*/ 	.word	0x00002f40
        /*064c*/ 	.word	0x000000ff
        /*0650*/ 	.word	0x00000000
        /*0654*/ 	.short	0x010a
        /*0656*/ 	.byte	0x04
	.zero		1


	//   ....[84]....
        /*0658*/ 	.word	0x00002fd0
        /*065c*/ 	.word	0x000000ff
        /*0660*/ 	.word	0x00000000
        /*0664*/ 	.short	0x010a
        /*0666*/ 	.byte	0x04
	.zero		1


	//   ....[85]....
        /*0668*/ 	.word	0x00003070
        /*066c*/ 	.word	0x00000000
        /*0670*/ 	.word	0x00000000
        /*0674*/ 	.short	0x010a
        /*0676*/ 	.byte	0xff
	.zero		1


	//   ....[86]....
        /*0678*/ 	.word	0x000031a0
        /*067c*/ 	.word	0x00000000
        /*0680*/ 	.word	0x000001b0
        /*0684*/ 	.short	0x010a
        /*0686*/ 	.byte	0xff
	.zero		1


	//   ....[87]....
        /*0688*/ 	.word	0x00003210
        /*068c*/ 	.word	0x00000000
        /*0690*/ 	.word	0x00000000
        /*0694*/ 	.short	0x0101
        /*0696*/ 	.byte	0xff
	.zero		1


	//   ....[88]....
        /*0698*/ 	.word	0x00003230
        /*069c*/ 	.word	0x000000ff
        /*06a0*/ 	.word	0x00000160
        /*06a4*/ 	.short	0x010a
        /*06a6*/ 	.byte	0x05
	.zero		1


	//   ....[89]....
        /*06a8*/ 	.word	0x00003350
        /*06ac*/ 	.word	0x00000000
        /*06b0*/ 	.word	0x00000150
        /*06b4*/ 	.short	0x010a
        /*06b6*/ 	.byte	0xff
	.zero		1


	//   ....[90]....
        /*06b8*/ 	.word	0x00003450
        /*06bc*/ 	.word	0x00000000
        /*06c0*/ 	.word	0x00000000
        /*06c4*/ 	.short	0x0101
        /*06c6*/ 	.byte	0xff
	.zero		1


	//   ....[91]....
        /*06c8*/ 	.word	0x000034e0
        /*06cc*/ 	.word	0x000000ff
        /*06d0*/ 	.word	0x00000160
        /*06d4*/ 	.short	0x0106
        /*06d6*/ 	.byte	0x05
	.zero		1


	//   ....[92]....
        /*06d8*/ 	.word	0x00003500
        /*06dc*/ 	.word	0x000000ff
        /*06e0*/ 	.word	0x00000160
        /*06e4*/ 	.short	0x010a
        /*06e6*/ 	.byte	0x05
	.zero		1


	//   ....[93]....
        /*06e8*/ 	.word	0x00003590
        /*06ec*/ 	.word	0x000000ff
        /*06f0*/ 	.word	0x00000160
        /*06f4*/ 	.short	0x0106
        /*06f6*/ 	.byte	0x04
	.zero		1


	//   ....[94]....
        /*06f8*/ 	.word	0x000035d0
        /*06fc*/ 	.word	0x00000000
        /*0700*/ 	.word	0x00000160
        /*0704*/ 	.short	0x010a
        /*0706*/ 	.byte	0xff
	.zero		1


	//   ....[95]....
        /*0708*/ 	.word	0x00003810
        /*070c*/ 	.word	0x000000ff
        /*0710*/ 	.word	0x00000008
        /*0714*/ 	.short	0x010a
        /*0716*/ 	.byte	0x06
	.zero		1


	//   ....[96]....
        /*0718*/ 	.word	0x00003830
        /*071c*/ 	.word	0x000000ff
        /*0720*/ 	.word	0x00000008
        /*0724*/ 	.short	0x010a
        /*0726*/ 	.byte	0x06
	.zero		1


	//   ....[97]....
        /*0728*/ 	.word	0x000039c0
        /*072c*/ 	.word	0x000000ff
        /*0730*/ 	.word	0x00000008
        /*0734*/ 	.short	0x010a
        /*0736*/ 	.byte	0x06
	.zero		1


	//   ....[98]....
        /*0738*/ 	.word	0x000039e0
        /*073c*/ 	.word	0x000000ff
        /*0740*/ 	.word	0x00000008
        /*0744*/ 	.short	0x010a
        /*0746*/ 	.byte	0x06
	.zero		1


	//   ....[99]....
        /*0748*/ 	.word	0x00003aa0
        /*074c*/ 	.word	0x000000ff
        /*0750*/ 	.word	0x00000000
        /*0754*/ 	.short	0x0101
        /*0756*/ 	.byte	0x07
	.zero		1


	//   ....[100]....
        /*0758*/ 	.word	0x00003da0
        /*075c*/ 	.word	0x00000000
        /*0760*/ 	.word	0x00000150
        /*0764*/ 	.short	0x010a
        /*0766*/ 	.byte	0xff
	.zero		1


	//   ....[101]....
        /*0768*/ 	.word	0x00003e60
        /*076c*/ 	.word	0x00000000
        /*0770*/ 	.word	0x00000000
        /*0774*/ 	.short	0x0101
        /*0776*/ 	.byte	0xff
	.zero		1


	//   ....[102]....
        /*0778*/ 	.word	0x00003f20
        /*077c*/ 	.word	0x000000ff
        /*0780*/ 	.word	0x00000000
        /*0784*/ 	.short	0x010a
        /*0786*/ 	.byte	0x06
	.zero		1


	//   ....[103]....
        /*0788*/ 	.word	0x00003f30
        /*078c*/ 	.word	0x000000ff
        /*0790*/ 	.word	0x00000190
        /*0794*/ 	.short	0x010a
        /*0796*/ 	.byte	0x0a
	.zero		1


	//   ....[104]....
        /*0798*/ 	.word	0x00003fe0
        /*079c*/ 	.word	0x000000ff
        /*07a0*/ 	.word	0x00000000
        /*07a4*/ 	.short	0x010a
        /*07a6*/ 	.byte	0x09
	.zero		1


	//   ....[105]....
        /*07a8*/ 	.word	0x00004120
        /*07ac*/ 	.word	0x000000ff
        /*07b0*/ 	.word	0x00000000
        /*07b4*/ 	.short	0x010a
        /*07b6*/ 	.byte	0x06
	.zero		1


	//   ....[106]....
        /*07b8*/ 	.word	0x00004370
        /*07bc*/ 	.word	0x000000ff
        /*07c0*/ 	.word	0x00000000
        /*07c4*/ 	.short	0x010a
        /*07c6*/ 	.byte	0x07
	.zero		1


	//   ....[107]....
        /*07c8*/ 	.word	0x00004400
        /*07cc*/ 	.word	0x000000ff
        /*07d0*/ 	.word	0x00000000
        /*07d4*/ 	.short	0x010a
        /*07d6*/ 	.byte	0x07
	.zero		1


	//   ....[108]....
        /*07d8*/ 	.word	0x00004490
        /*07dc*/ 	.word	0x000000ff
        /*07e0*/ 	.word	0x00000000
        /*07e4*/ 	.short	0x010a
        /*07e6*/ 	.byte	0x07
	.zero		1


	//   ....[109]....
        /*07e8*/ 	.word	0x00004530
        /*07ec*/ 	.word	0x00000000
        /*07f0*/ 	.word	0x00000000
        /*07f4*/ 	.short	0x010a
        /*07f6*/ 	.byte	0xff
	.zero		1


	//   ....[110]....
        /*07f8*/ 	.word	0x00004570
        /*07fc*/ 	.word	0x00000000
        /*0800*/ 	.word	0x00000000
        /*0804*/ 	.short	0x010a
        /*0806*/ 	.byte	0xff
	.zero		1


	//   ....[111]....
        /*0808*/ 	.word	0x000045e0
        /*080c*/ 	.word	0x000000ff
        /*0810*/ 	.word	0x00000000
        /*0814*/ 	.short	0x0101
        /*0816*/ 	.byte	0x05
	.zero		1


	//   ....[112]....
        /*0818*/ 	.word	0x00004620
        /*081c*/ 	.word	0x000000ff
        /*0820*/ 	.word	0x000001d0
        /*0824*/ 	.short	0x010a
        /*0826*/ 	.byte	0x08
	.zero		1


	//   ....[113]....
        /*0828*/ 	.word	0x00004670
        /*082c*/ 	.word	0x000000ff
        /*0830*/ 	.word	0x00000000
        /*0834*/ 	.short	0x0101
        /*0836*/ 	.byte	0x05
	.zero		1


	//   ....[114]....
        /*0838*/ 	.word	0x00004ac0
        /*083c*/ 	.word	0x00000000
        /*0840*/ 	.word	0x00000150
        /*0844*/ 	.short	0x010a
        /*0846*/ 	.byte	0xff
	.zero		1


	//   ....[115]....
        /*0848*/ 	.word	0x00004b80
        /*084c*/ 	.word	0x00000000
        /*0850*/ 	.word	0x00000000
        /*0854*/ 	.short	0x0101
        /*0856*/ 	.byte	0xff
	.zero		1


	//   ....[116]....
        /*0858*/ 	.word	0x00004ea0
        /*085c*/ 	.word	0x000000ff
        /*0860*/ 	.word	0x00000148
        /*0864*/ 	.short	0x010a
        /*0866*/ 	.byte	0x07
	.zero		1


	//   ....[117]....
        /*0868*/ 	.word	0x00005090
        /*086c*/ 	.word	0x000000ff
        /*0870*/ 	.word	0x00000120
        /*0874*/ 	.short	0x010a
        /*0876*/ 	.byte	0x07
	.zero		1


	//   ....[118]....
        /*0878*/ 	.word	0x00005200
        /*087c*/ 	.word	0x000000ff
        /*0880*/ 	.word	0x00000100
        /*0884*/ 	.short	0x010b
        /*0886*/ 	.byte	0x07
	.zero		1


	//   ....[119]....
        /*0888*/ 	.word	0x00005210
        /*088c*/ 	.word	0x000000ff
        /*0890*/ 	.word	0x00000000
        /*0894*/ 	.short	0x0101
        /*0896*/ 	.byte	0x08
	.zero		1


	//   ....[120]....
        /*0898*/ 	.word	0x00005220
        /*089c*/ 	.word	0x000000ff
        /*08a0*/ 	.word	0x00000128
        /*08a4*/ 	.short	0x010a
        /*08a6*/ 	.byte	0x07
	.zero		1


	//   ....[121]....
        /*08a8*/ 	.word	0x00005370
        /*08ac*/ 	.word	0x000000ff
        /*08b0*/ 	.word	0x00000108
        /*08b4*/ 	.short	0x010b
        /*08b6*/ 	.byte	0x07
	.zero		1


	//   ....[122]....
        /*08b8*/ 	.word	0x00005380
        /*08bc*/ 	.word	0x000000ff
        /*08c0*/ 	.word	0x00000000
        /*08c4*/ 	.short	0x0101
        /*08c6*/ 	.byte	0x08
	.zero		1


	//   ....[123]....
        /*08c8*/ 	.word	0x00005390
        /*08cc*/ 	.word	0x000000ff
        /*08d0*/ 	.word	0x00000130
        /*08d4*/ 	.short	0x010a
        /*08d6*/ 	.byte	0x07
	.zero		1


	//   ....[124]....
        /*08d8*/ 	.word	0x00005510
        /*08dc*/ 	.word	0x000000ff
        /*08e0*/ 	.word	0x00000110
        /*08e4*/ 	.short	0x010b
        /*08e6*/ 	.byte	0x07
	.zero		1


	//   ....[125]....
        /*08e8*/ 	.word	0x00005550
        /*08ec*/ 	.word	0x000000ff
        /*08f0*/ 	.word	0x00000000
        /*08f4*/ 	.short	0x0101
        /*08f6*/ 	.byte	0x08
	.zero		1


	//   ....[126]....
        /*08f8*/ 	.word	0x00005590
        /*08fc*/ 	.word	0x000000ff
        /*0900*/ 	.word	0x00000138
        /*0904*/ 	.short	0x010a
        /*0906*/ 	.byte	0x07
	.zero		1


	//   ....[127]....
        /*0908*/ 	.word	0x000057d0
        /*090c*/ 	.word	0x000000ff
        /*0910*/ 	.word	0x00000118
        /*0914*/ 	.short	0x010b
        /*0916*/ 	.byte	0x07
	.zero		1


	//   ....[128]....
        /*0918*/ 	.word	0x000057f0
        /*091c*/ 	.word	0x000000ff
        /*0920*/ 	.word	0x00000000
        /*0924*/ 	.short	0x0101
        /*0926*/ 	.byte	0x0d
	.zero		1


	//   ....[129]....
        /*0928*/ 	.word	0x00005820
        /*092c*/ 	.word	0x000000ff
        /*0930*/ 	.word	0x00000120
        /*0934*/ 	.short	0x010a
        /*0936*/ 	.byte	0x07
	.zero		1


	//   ....[130]....
        /*0938*/ 	.word	0x00005840
        /*093c*/ 	.word	0x000000ff
        /*0940*/ 	.word	0x00000128
        /*0944*/ 	.short	0x010a
        /*0946*/ 	.byte	0x07
	.zero		1


	//   ....[131]....
        /*0948*/ 	.word	0x00005860
        /*094c*/ 	.word	0x000000ff
        /*0950*/ 	.word	0x00000130
        /*0954*/ 	.short	0x010a
        /*0956*/ 	.byte	0x07
	.zero		1


	//   ....[132]....
        /*0958*/ 	.word	0x000058a0
        /*095c*/ 	.word	0x00000000
        /*0960*/ 	.word	0x00000138
        /*0964*/ 	.short	0x010a
        /*0966*/ 	.byte	0xff
	.zero		1


	//   ....[133]....
        /*0968*/ 	.word	0x00005bd0
        /*096c*/ 	.word	0x00000000
        /*0970*/ 	.word	0x00000150
        /*0974*/ 	.short	0x010a
        /*0976*/ 	.byte	0xff
	.zero		1


	//   ....[134]....
        /*0978*/ 	.word	0x00005ce0
        /*097c*/ 	.word	0x00000000
        /*0980*/ 	.word	0x00000000
        /*0984*/ 	.short	0x0101
        /*0986*/ 	.byte	0xff
	.zero		1


	//   ....[135]....
        /*0988*/ 	.word	0x00006730
        /*098c*/ 	.word	0x000000ff
        /*0990*/ 	.word	0x00000100
        /*0994*/ 	.short	0x010a
        /*0996*/ 	.byte	0x30
	.zero		1


	//   ....[136]....
        /*0998*/ 	.word	0x00006770
        /*099c*/ 	.word	0x00000070
        /*09a0*/ 	.word	0x00000170
        /*09a4*/ 	.short	0x010a
        /*09a6*/ 	.byte	0xff
	.zero		1


	//   ....[137]....
        /*09a8*/ 	.word	0x00006860
        /*09ac*/ 	.word	0x000000ff
        /*09b0*/ 	.word	0x00000100
        /*09b4*/ 	.short	0x010a
        /*09b6*/ 	.byte	0x30
	.zero		1


	//   ....[138]....
        /*09b8*/ 	.word	0x00006950
        /*09bc*/ 	.word	0x00000070
        /*09c0*/ 	.word	0x00000170
        /*09c4*/ 	.short	0x010a
        /*09c6*/ 	.byte	0xff
	.zero		1


	//   ....[139]....
        /*09c8*/ 	.word	0x00007420
        /*09cc*/ 	.word	0x00000000
        /*09d0*/ 	.word	0x00000000
        /*09d4*/ 	.short	0x0101
        /*09d6*/ 	.byte	0xff
	.zero		1


	//   ....[140]....
        /*09d8*/ 	.word	0x00007430
        /*09dc*/ 	.word	0x00000002
        /*09e0*/ 	.word	0x00000100
        /*09e4*/ 	.short	0x010a
        /*09e6*/ 	.byte	0xff
	.zero		1


	//   ....[141]....
        /*09e8*/ 	.word	0x00007510
        /*09ec*/ 	.word	0x00000002
        /*09f0*/ 	.word	0x00000100
        /*09f4*/ 	.short	0x010a
        /*09f6*/ 	.byte	0xff
	.zero		1


	//   ....[142]....
        /*09f8*/ 	.word	0x00008070
        /*09fc*/ 	.word	0x0000003f
        /*0a00*/ 	.word	0x00000000
        /*0a04*/ 	.short	0x0101
        /*0a06*/ 	.byte	0xff
	.zero		1


	//   ....[143]....
        /*0a08*/ 	.word	0x00008090
        /*0a0c*/ 	.word	0x00000000
        /*0a10*/ 	.word	0x00000100
        /*0a14*/ 	.short	0x010a
        /*0a16*/ 	.byte	0xff
	.zero		1


	//   ....[144]....
        /*0a18*/ 	.word	0x00008160
        /*0a1c*/ 	.word	0x00000000
        /*0a20*/ 	.word	0x00000100
        /*0a24*/ 	.short	0x010a
        /*0a26*/ 	.byte	0xff
	.zero		1


	//   ....[145]....
        /*0a28*/ 	.word	0x00008cc0
        /*0a2c*/ 	.word	0x0000003f
        /*0a30*/ 	.word	0x00000000
        /*0a34*/ 	.short	0x0101
        /*0a36*/ 	.byte	0xff
	.zero		1


	//   ....[146]....
        /*0a38*/ 	.word	0x00008ce0
        /*0a3c*/ 	.word	0x00000000
        /*0a40*/ 	.word	0x00000100
        /*0a44*/ 	.short	0x010a
        /*0a46*/ 	.byte	0xff
	.zero		1


	//   ....[147]....
        /*0a48*/ 	.word	0x00008db0
        /*0a4c*/ 	.word	0x00000000
        /*0a50*/ 	.word	0x00000100
        /*0a54*/ 	.short	0x010a
        /*0a56*/ 	.byte	0xff
	.zero		1


	//   ....[148]....
        /*0a58*/ 	.word	0x000091a0
        /*0a5c*/ 	.word	0x00000070
        /*0a60*/ 	.word	0x00000000
        /*0a64*/ 	.short	0x0101
        /*0a66*/ 	.byte	0xff
	.zero		1


	//   ....[149]....
        /*0a68*/ 	.word	0x00009960
        /*0a6c*/ 	.word	0x00000000
        /*0a70*/ 	.word	0x00000000
        /*0a74*/ 	.short	0x0101
        /*0a76*/ 	.byte	0xff
	.zero		1


	//   ....[150]....
        /*0a78*/ 	.word	0x00009bd0
        /*0a7c*/ 	.word	0x000000ff
        /*0a80*/ 	.word	0x00000000
        /*0a84*/ 	.short	0x0101
        /*0a86*/ 	.byte	0x04
	.zero		1


	//   ....[151]....
        /*0a88*/ 	.word	0x00009bf0
        /*0a8c*/ 	.word	0x00000002
        /*0a90*/ 	.word	0x000001c0
        /*0a94*/ 	.short	0x010a
        /*0a96*/ 	.byte	0xff
	.zero		1


	//   ....[152]....
        /*0a98*/ 	.word	0x00009c50
        /*0a9c*/ 	.word	0x00000002
        /*0aa0*/ 	.word	0x00000080
        /*0aa4*/ 	.short	0x010a
        /*0aa6*/ 	.byte	0xff
	.zero		1


	//   ....[153]....
        /*0aa8*/ 	.word	0x00009cb0
        /*0aac*/ 	.word	0x00000002
        /*0ab0*/ 	.word	0x00000080
        /*0ab4*/ 	.short	0x010a
        /*0ab6*/ 	.byte	0xff
	.zero		1


	//   ....[154]....
        /*0ab8*/ 	.word	0x00009d00
        /*0abc*/ 	.word	0x00000002
        /*0ac0*/ 	.word	0x00000150
        /*0ac4*/ 	.short	0x010a
        /*0ac6*/ 	.byte	0xff
	.zero		1


	//   ....[155]....
        /*0ac8*/ 	.word	0x00009d60
        /*0acc*/ 	.word	0x00000000
        /*0ad0*/ 	.word	0x00000000
        /*0ad4*/ 	.short	0x010a
        /*0ad6*/ 	.byte	0xff
	.zero		1


	//   ....[156]....
        /*0ad8*/ 	.word	0x00009dc0
        /*0adc*/ 	.word	0x00000000
        /*0ae0*/ 	.word	0x00000000
        /*0ae4*/ 	.short	0x010a
        /*0ae6*/ 	.byte	0xff
	.zero		1


	//   ....[157]....
        /*0ae8*/ 	.word	0x00009e20
        /*0aec*/ 	.word	0x00000000
        /*0af0*/ 	.word	0x00000000
        /*0af4*/ 	.short	0x010a
        /*0af6*/ 	.byte	0xff
	.zero		1


	//   ....[158]....
        /*0af8*/ 	.word	0x00009e80
        /*0afc*/ 	.word	0x00000000
        /*0b00*/ 	.word	0x00000000
        /*0b04*/ 	.short	0x010a
        /*0b06*/ 	.byte	0xff
	.zero		1


	//   ....[159]....
        /*0b08*/ 	.word	0x00009ee0
        /*0b0c*/ 	.word	0x00000000
        /*0b10*/ 	.word	0x00000000
        /*0b14*/ 	.short	0x010a
        /*0b16*/ 	.byte	0xff
	.zero		1


	//   ....[160]....
        /*0b18*/ 	.word	0x00009f40
        /*0b1c*/ 	.word	0x00000000
        /*0b20*/ 	.word	0x00000000
        /*0b24*/ 	.short	0x010a
        /*0b26*/ 	.byte	0xff
	.zero		1


	//   ....[161]....
        /*0b28*/ 	.word	0x00009fa0
        /*0b2c*/ 	.word	0x00000000
        /*0b30*/ 	.word	0x00000000
        /*0b34*/ 	.short	0x010a
        /*0b36*/ 	.byte	0xff
	.zero		1


	//   ....[162]....
        /*0b38*/ 	.word	0x0000a000
        /*0b3c*/ 	.word	0x00000000
        /*0b40*/ 	.word	0x00000000
        /*0b44*/ 	.short	0x010a
        /*0b46*/ 	.byte	0xff
	.zero		1


	//   ....[163]....
        /*0b48*/ 	.word	0x0000a060
        /*0b4c*/ 	.word	0x00000000
        /*0b50*/ 	.word	0x00000000
        /*0b54*/ 	.short	0x010a
        /*0b56*/ 	.byte	0xff
	.zero		1


	//   ....[164]....
        /*0b58*/ 	.word	0x0000a0c0
        /*0b5c*/ 	.word	0x00000000
        /*0b60*/ 	.word	0x00000000
        /*0b64*/ 	.short	0x010a
        /*0b66*/ 	.byte	0xff
	.zero		1


	//   ....[165]....
        /*0b68*/ 	.word	0x0000a120
        /*0b6c*/ 	.word	0x00000000
        /*0b70*/ 	.word	0x00000000
        /*0b74*/ 	.short	0x010a
        /*0b76*/ 	.byte	0xff
	.zero		1


	//   ....[166]....
        /*0b78*/ 	.word	0x0000a180
        /*0b7c*/ 	.word	0x00000000
        /*0b80*/ 	.word	0x00000000
        /*0b84*/ 	.short	0x010a
        /*0b86*/ 	.byte	0xff
	.zero		1


	//   ....[167]....
        /*0b88*/ 	.word	0x0000a1e0
        /*0b8c*/ 	.word	0x00000000
        /*0b90*/ 	.word	0x00000000
        /*0b94*/ 	.short	0x010a
        /*0b96*/ 	.byte	0xff
	.zero		1


	//   ....[168]....
        /*0b98*/ 	.word	0x0000a240
        /*0b9c*/ 	.word	0x00000000
        /*0ba0*/ 	.word	0x00000000
        /*0ba4*/ 	.short	0x010a
        /*0ba6*/ 	.byte	0xff
	.zero		1


	//   ....[169]....
        /*0ba8*/ 	.word	0x0000a2a0
        /*0bac*/ 	.word	0x00000000
        /*0bb0*/ 	.word	0x00000000
        /*0bb4*/ 	.short	0x010a
        /*0bb6*/ 	.byte	0xff
	.zero		1


	//   ....[170]....
        /*0bb8*/ 	.word	0x0000a2f0
        /*0bbc*/ 	.word	0x00000000
        /*0bc0*/ 	.word	0x000001b0
        /*0bc4*/ 	.short	0x010a
        /*0bc6*/ 	.byte	0xff
	.zero		1


	//   ....[171]....
        /*0bc8*/ 	.word	0x0000a350
        /*0bcc*/ 	.word	0x00000000
        /*0bd0*/ 	.word	0x00000160
        /*0bd4*/ 	.short	0x010a
        /*0bd6*/ 	.byte	0xff
	.zero		1


	//   ....[172]....
        /*0bd8*/ 	.word	0x0000a3a0
        /*0bdc*/ 	.word	0x00000000
        /*0be0*/ 	.word	0x00000150
        /*0be4*/ 	.short	0x010a
        /*0be6*/ 	.byte	0xff
	.zero		1


	//   ....[173]....
        /*0be8*/ 	.word	0x0000a400
        /*0bec*/ 	.word	0x00000000
        /*0bf0*/ 	.word	0x00000160
        /*0bf4*/ 	.short	0x010a
        /*0bf6*/ 	.byte	0xff
	.zero		1


	//   ....[174]....
        /*0bf8*/ 	.word	0x0000a460
        /*0bfc*/ 	.word	0x00000004
        /*0c00*/ 	.word	0x00000008
        /*0c04*/ 	.short	0x010a
        /*0c06*/ 	.byte	0xff
	.zero		1


	//   ....[175]....
        /*0c08*/ 	.word	0x0000a540
        /*0c0c*/ 	.word	0x00000002
        /*0c10*/ 	.word	0x00000008
        /*0c14*/ 	.short	0x010a
        /*0c16*/ 	.byte	0xff
	.zero		1


	//   ....[176]....
        /*0c18*/ 	.word	0x0000a590
        /*0c1c*/ 	.word	0x00000000
        /*0c20*/ 	.word	0x00000150
        /*0c24*/ 	.short	0x010a
        /*0c26*/ 	.byte	0xff
	.zero		1


	//   ....[177]....
        /*0c28*/ 	.word	0x0000a5f0
        /*0c2c*/ 	.word	0x00000000
        /*0c30*/ 	.word	0x00000190
        /*0c34*/ 	.short	0x010a
        /*0c36*/ 	.byte	0xff
	.zero		1


	//   ....[178]....
        /*0c38*/ 	.word	0x0000a650
        /*0c3c*/ 	.word	0x00000000
        /*0c40*/ 	.word	0x00000000
        /*0c44*/ 	.short	0x010a
        /*0c46*/ 	.byte	0xff
	.zero		1


	//   ....[179]....
        /*0c48*/ 	.word	0x0000a6b0
        /*0c4c*/ 	.word	0x00000000
        /*0c50*/ 	.word	0x00000000
        /*0c54*/ 	.short	0x010a
        /*0c56*/ 	.byte	0xff
	.zero		1


	//   ....[180]....
        /*0c58*/ 	.word	0x0000a710
        /*0c5c*/ 	.word	0x00000000
        /*0c60*/ 	.word	0x00000000
        /*0c64*/ 	.short	0x010a
        /*0c66*/ 	.byte	0xff
	.zero		1


	//   ....[181]....
        /*0c68*/ 	.word	0x0000a770
        /*0c6c*/ 	.word	0x00000000
        /*0c70*/ 	.word	0x00000000
        /*0c74*/ 	.short	0x010a
        /*0c76*/ 	.byte	0xff
	.zero		1


	//   ....[182]....
        /*0c78*/ 	.word	0x0000a7d0
        /*0c7c*/ 	.word	0x00000000
        /*0c80*/ 	.word	0x000001d0
        /*0c84*/ 	.short	0x010a
        /*0c86*/ 	.byte	0xff
	.zero		1


	//   ....[183]....
        /*0c88*/ 	.word	0x0000a820
        /*0c8c*/ 	.word	0x00000000
        /*0c90*/ 	.word	0x00000150
        /*0c94*/ 	.short	0x010a
        /*0c96*/ 	.byte	0xff
	.zero		1


	//   ....[184]....
        /*0c98*/ 	.word	0x0000a880
        /*0c9c*/ 	.word	0x00000000
        /*0ca0*/ 	.word	0x00000148
        /*0ca4*/ 	.short	0x010a
        /*0ca6*/ 	.byte	0xff
	.zero		1


	//   ....[185]....
        /*0ca8*/ 	.word	0x0000a8e0
        /*0cac*/ 	.word	0x00000000
        /*0cb0*/ 	.word	0x00000120
        /*0cb4*/ 	.short	0x010a
        /*0cb6*/ 	.byte	0xff
	.zero		1


	//   ....[186]....
        /*0cb8*/ 	.word	0x0000a940
        /*0cbc*/ 	.word	0x00000000
        /*0cc0*/ 	.word	0x00000128
        /*0cc4*/ 	.short	0x010a
        /*0cc6*/ 	.byte	0xff
	.zero		1


	//   ....[187]....
        /*0cc8*/ 	.word	0x0000a9a0
        /*0ccc*/ 	.word	0x00000000
        /*0cd0*/ 	.word	0x00000130
        /*0cd4*/ 	.short	0x010a
        /*0cd6*/ 	.byte	0xff
	.zero		1


	//   ....[188]....
        /*0cd8*/ 	.word	0x0000aa00
        /*0cdc*/ 	.word	0x00000000
        /*0ce0*/ 	.word	0x00000138
        /*0ce4*/ 	.short	0x010a
        /*0ce6*/ 	.byte	0xff
	.zero		1


	//   ....[189]....
        /*0ce8*/ 	.word	0x0000aa60
        /*0cec*/ 	.word	0x00000000
        /*0cf0*/ 	.word	0x00000120
        /*0cf4*/ 	.short	0x010a
        /*0cf6*/ 	.byte	0xff
	.zero		1


	//   ....[190]....
        /*0cf8*/ 	.word	0x0000aac0
        /*0cfc*/ 	.word	0x00000000
        /*0d00*/ 	.word	0x00000128
        /*0d04*/ 	.short	0x010a
        /*0d06*/ 	.byte	0xff
	.zero		1


	//   ....[191]....
        /*0d08*/ 	.word	0x0000ab20
        /*0d0c*/ 	.word	0x00000000
        /*0d10*/ 	.word	0x00000130
        /*0d14*/ 	.short	0x010a
        /*0d16*/ 	.byte	0xff
	.zero		1


	//   ....[192]....
        /*0d18*/ 	.word	0x0000ab70
        /*0d1c*/ 	.word	0x00000000
        /*0d20*/ 	.word	0x00000150
        /*0d24*/ 	.short	0x010a
        /*0d26*/ 	.byte	0xff
	.zero		1


	//   ....[193]....
        /*0d28*/ 	.word	0x0000abd0
        /*0d2c*/ 	.word	0x00000002
        /*0d30*/ 	.word	0x00000100
        /*0d34*/ 	.short	0x010a
        /*0d36*/ 	.byte	0xff
	.zero		1


	//   ....[194]....
        /*0d38*/ 	.word	0x0000ac20
        /*0d3c*/ 	.word	0x00000070
        /*0d40*/ 	.word	0x00000170
        /*0d44*/ 	.short	0x010a
        /*0d46*/ 	.byte	0xff
	.zero		1


	//   ....[195]....
        /*0d48*/ 	.word	0x0000ac70
        /*0d4c*/ 	.word	0x00000002
        /*0d50*/ 	.word	0x00000100
        /*0d54*/ 	.short	0x010a
        /*0d56*/ 	.byte	0xff
	.zero		1


	//   ....[196]....
        /*0d58*/ 	.word	0x0000acc0
        /*0d5c*/ 	.word	0x00000000
        /*0d60*/ 	.word	0x00000100
        /*0d64*/ 	.short	0x010a
        /*0d66*/ 	.byte	0xff
	.zero		1


	//   ....[197]....
        /*0d68*/ 	.word	0x0000ad10
        /*0d6c*/ 	.word	0x00000000
        /*0d70*/ 	.word	0x00000100
        /*0d74*/ 	.short	0x010a
        /*0d76*/ 	.byte	0xff
	.zero		1


	//----- nvinfo : EIATTR_NUM_MBARRIERS
	.align		4
.L_47:
        /*0d78*/ 	.byte	0x03, 0x38
        /*0d7a*/ 	.short	0x003b


	//----- nvinfo : EIATTR_EXIT_INSTR_OFFSETS
	.align		4
        /*0d7c*/ 	.byte	0x04, 0x1c
        /*0d7e*/ 	.short	(.L_49 - .L_48)


	//   ....[0]....
.L_48:
        /*0d80*/ 	.word	0x000030a0


	//   ....[1]....
        /*0d84*/ 	.word	0x000035a0


	//   ....[2]....
        /*0d88*/ 	.word	0x00003600


	//   ....[3]....
        /*0d8c*/ 	.word	0x000048a0


	//   ....[4]....
        /*0d90*/ 	.word	0x000058d0


	//   ....[5]....
        /*0d94*/ 	.word	0x00005910


	//   ....[6]....
        /*0d98*/ 	.word	0x00009ac0


	//   ....[7]....
        /*0d9c*/ 	.word	0x00009b40


	//   ....[8]....
        /*0da0*/ 	.word	0x00009b70


	//   ....[9]....
        /*0da4*/ 	.word	0x00009be0


	//----- nvinfo : EIATTR_MAX_THREADS
	.align		4
.L_49:
        /*0da8*/ 	.byte	0x04, 0x05
        /*0daa*/ 	.short	(.L_51 - .L_50)
.L_50:
        /*0dac*/ 	.word	0x00000100
        /*0db0*/ 	.word	0x00000001
        /*0db4*/ 	.word	0x00000001


	//----- nvinfo : EIATTR_CRS_STACK_SIZE
	.align		4
.L_51:
        /*0db8*/ 	.byte	0x04, 0x1e
        /*0dba*/ 	.short	(.L_53 - .L_52)
.L_52:
        /*0dbc*/ 	.word	0x00000000


	//----- nvinfo : EIATTR_CBANK_PARAM_SIZE
	.align		4
.L_53:
        /*0dc0*/ 	.byte	0x03, 0x19
        /*0dc2*/ 	.short	0x0800


	//----- nvinfo : EIATTR_PARAM_CBANK
	.align		4
        /*0dc4*/ 	.byte	0x04, 0x0a
        /*0dc6*/ 	.short	(.L_55 - .L_54)
	.align		4
.L_54:
        /*0dc8*/ 	.word	index@(.nv.constant0._ZN7cutlass13device_kernelINS_4gemm6kernel13GemmUniversalIN4cute5tupleIJiiiiEEENS1_10collective13CollectiveMmaINS1_35MainloopSm100TmaUmmaWarpSpecializedILi16ELi2ELi4ENS5_IJNS4_1CILi2EEENSA_ILi1EEESC_EEEEENS5_IJNSA_ILi256EEENSA_ILi128EEENSA_ILi32EEEEEENS_10bfloat16_tENS5_IJlSC_lEEESJ_SK_NS4_8TiledMMAINS4_8MMA_AtomIJNS4_26SM100_MMA_F16BF16_2x1SM_SSISJ_SJ_fLi256ELi128ELNS4_4UMMA5MajorE0ELSP_0ELNSO_7ScaleInE0ELSQ_0EEEEEENS4_6LayoutINS5_IJSC_SC_SC_EEENS5_IJNSA_ILi0EEESV_SV_EEEEENS5_IJNS4_10UnderscoreESY_SY_EEEEENS4_18SM100_TMA_2SM_LOADENS4_14ComposedLayoutINS4_7SwizzleILi2ELi4ELi3EEENS4_18smem_ptr_flag_bitsILi16EEENST_INS5_IJNSA_ILi8EEESH_EEENS5_IJSH_SC_EEEEEEEvNS4_8identityES11_S1B_vS1C_EENS_8epilogue10collective18CollectiveEpilogueINS1E_23Sm100TmaWarpSpecializedILi4ELi2ELi32ELb1ELb0EEEJNS5_IJSG_SG_SH_EEENS5_IJNST_ISG_SC_EENST_ISH_SC_EEEEESJ_SK_SJ_SK_NS1E_6fusion15FusionCallbacksIS1I_NS1N_17LinearCombinationISJ_fSJ_fLNS_15FloatRoundStyleE2EEES1J_S1M_JEEENS4_5SM1004TMEM4LOAD26SM100_TMEM_LOAD_32dp32b32xENS4_13SM90_TMA_LOADES1B_NS4_39AutoVectorizingCopyWithAssumedAlignmentILi128EEENS4_14SM90_TMA_STOREES1B_S1Z_S1Z_EEEvvEEEEvNT_6ParamsE)
        /*0dcc*/ 	.short	0x0380
        /*0dce*/ 	.short	0x0800


	//----- nvinfo : EIATTR_SW_WAR
	.align		4
.L_55:
        /*0dd0*/ 	.byte	0x04, 0x36
        /*0dd2*/ 	.short	(.L_57 - .L_56)
.L_56:
        /*0dd4*/ 	.word	0x00000008
.L_57:


//--------------------- .nv.callgraph             --------------------------
	.section	.nv.callgraph,"",@"SHT_CUDA_CALLGRAPH"
	.align	4
	.sectionentsize	8
	.align		4
        /*0000*/ 	.word	0x00000000
	.align		4
        /*0004*/ 	.word	0xffffffff
	.align		4
        /*0008*/ 	.word	index@(_ZN7cutlass13device_kernelINS_4gemm6kernel13GemmUniversalIN4cute5tupleIJiiiiEEENS1_10collective13CollectiveMmaINS1_35MainloopSm100TmaUmmaWarpSpecializedILi16ELi2ELi4ENS5_IJNS4_1CILi2EEENSA_ILi1EEESC_EEEEENS5_IJNSA_ILi256EEENSA_ILi128EEENSA_ILi32EEEEEENS_10bfloat16_tENS5_IJlSC_lEEESJ_SK_NS4_8TiledMMAINS4_8MMA_AtomIJNS4_26SM100_MMA_F16BF16_2x1SM_SSISJ_SJ_fLi256ELi128ELNS4_4UMMA5MajorE0ELSP_0ELNSO_7ScaleInE0ELSQ_0EEEEEENS4_6LayoutINS5_IJSC_SC_SC_EEENS5_IJNSA_ILi0EEESV_SV_EEEEENS5_IJNS4_10UnderscoreESY_SY_EEEEENS4_18SM100_TMA_2SM_LOADENS4_14ComposedLayoutINS4_7SwizzleILi2ELi4ELi3EEENS4_18smem_ptr_flag_bitsILi16EEENST_INS5_IJNSA_ILi8EEESH_EEENS5_IJSH_SC_EEEEEEEvNS4_8identityES11_S1B_vS1C_EENS_8epilogue10collective18CollectiveEpilogueINS1E_23Sm100TmaWarpSpecializedILi4ELi2ELi32ELb1ELb0EEEJNS5_IJSG_SG_SH_EEENS5_IJNST_ISG_SC_EENST_ISH_SC_EEEEESJ_SK_SJ_SK_NS1E_6fusion15FusionCallbacksIS1I_NS1N_17LinearCombinationISJ_fSJ_fLNS_15FloatRoundStyleE2EEES1J_S1M_JEEENS4_5SM1004TMEM4LOAD26SM100_TMEM_LOAD_32dp32b32xENS4_13SM90_TMA_LOADES1B_NS4_39AutoVectorizingCopyWithAssumedAlignmentILi128EEENS4_14SM90_TMA_STOREES1B_S1Z_S1Z_EEEvvEEEEvNT_6ParamsE)
	.align		4
        /*000c*/ 	.word	index@(__assertfail)
	.align		4
        /*0010*/ 	.word	0x00000000
	.align		4
        /*0014*/ 	.word	0xfffffffe
	.align		4
        /*0018*/ 	.word	0x00000000
	.align		4
        /*001c*/ 	.word	0xfffffffd
	.align		4
        /*0020*/ 	.word	0x00000000
	.align		4
        /*0024*/ 	.word	0xfffffffc


//--------------------- .nv.constant4             --------------------------
	.section	.nv.constant4,"a",@progbits
	.align	8
	.align		8
.nv.constant4:
        /*0000*/ 	.dword	__assertfail
	.align		8
        /*0008*/ 	.dword	__unnamed_1
	.align		8
        /*0010*/ 	.dword	__unnamed_2
	.align		8
        /*0018*/ 	.dword	_ZN40_INTERNAL_a530abc2_4_k_cu_8e2539ad_193024cuda3std3__45__cpo5beginE
	.align		8
        /*0020*/ 	.dword	_ZN40_INTERNAL_a530abc2_4_k_cu_8e2539ad_193024cuda3std3__45__cpo3endE
	.align		8
        /*0028*/ 	.dword	_ZN40_INTERNAL_a530abc2_4_k_cu_8e2539ad_193024cuda3std3__45__cpo6cbeginE
	.align		8
        /*0030*/ 	.dword	_ZN40_INTERNAL_a530abc2_4_k_cu_8e2539ad_193024cuda3std3__45__cpo4cendE
	.align		8
        /*0038*/ 	.dword	_ZN40_INTERNAL_a530abc2_4_k_cu_8e2539ad_193024cuda3std3__442_GLOBAL__N__a530abc2_4_k_cu_8e2539ad_193026ignoreE
	.align		8
        /*0040*/ 	.dword	_ZN40_INTERNAL_a530abc2_4_k_cu_8e2539ad_193024cuda3std3__419piecewise_constructE
	.align		8
        /*0048*/ 	.dword	_ZN40_INTERNAL_a530abc2_4_k_cu_8e2539ad_193024cuda3std3__48in_placeE
	.align		8
        /*0050*/ 	.dword	_ZN40_INTERNAL_a530abc2_4_k_cu_8e2539ad_193024cuda3std6ranges3__45__cpo4swapE
	.align		8
        /*0058*/ 	.dword	_ZN40_INTERNAL_a530abc2_4_k_cu_8e2539ad_193024cuda3std6ranges3__45__cpo9iter_moveE
	.align		8
        /*0060*/ 	.dword	_ZN40_INTERNAL_a530abc2_4_k_cu_8e2539ad_193024cute7productE
	.align		8
        /*0068*/ 	.dword	_ZN40_INTERNAL_a530abc2_4_k_cu_8e2539ad_193024cute1_E
	.align		8
        /*0070*/ 	.dword	$str$25
	.align		8
        /*0078*/ 	.dword	$str$26
	.align		8
        /*0080*/ 	.dword	$str$27
	.align		8
        /*0088*/ 	.dword	$str$28


//--------------------- .text._ZN7cutlass13device_kernelINS_4gemm6kernel13GemmUniversalIN4cute5tupleIJiiiiEEENS1_10collective13CollectiveMmaINS1_35MainloopSm100TmaUmmaWarpSpecializedILi16ELi2ELi4ENS5_IJNS4_1CILi2EEENSA_ILi1EEESC_EEEEENS5_IJNSA_ILi256EEENSA_ILi128EEENSA_ILi32EEEEEENS_10bfloat16_tENS5_IJlSC_lEEESJ_SK_NS4_8TiledMMAINS4_8MMA_AtomIJNS4_26SM100_MMA_F16BF16_2x1SM_SSISJ_SJ_fLi256ELi128ELNS4_4UMMA5MajorE0ELSP_0ELNSO_7ScaleInE0ELSQ_0EEEEEENS4_6LayoutINS5_IJSC_SC_SC_EEENS5_IJNSA_ILi0EEESV_SV_EEEEENS5_IJNS4_10UnderscoreESY_SY_EEEEENS4_18SM100_TMA_2SM_LOADENS4_14ComposedLayoutINS4_7SwizzleILi2ELi4ELi3EEENS4_18smem_ptr_flag_bitsILi16EEENST_INS5_IJNSA_ILi8EEESH_EEENS5_IJSH_SC_EEEEEEEvNS4_8identityES11_S1B_vS1C_EENS_8epilogue10collective18CollectiveEpilogueINS1E_23Sm100TmaWarpSpecializedILi4ELi2ELi32ELb1ELb0EEEJNS5_IJSG_SG_SH_EEENS5_IJNST_ISG_SC_EENST_ISH_SC_EEEEESJ_SK_SJ_SK_NS1E_6fusion15FusionCallbacksIS1I_NS1N_17LinearCombinationISJ_fSJ_fLNS_15FloatRoundStyleE2EEES1J_S1M_JEEENS4_5SM1004TMEM4LOAD26SM100_TMEM_LOAD_32dp32b32xENS4_13SM90_TMA_LOADES1B_NS4_39AutoVectorizingCopyWithAssumedAlignmentILi128EEENS4_14SM90_TMA_STOREES1B_S1Z_S1Z_EEEvvEEEEvNT_6ParamsE --------------------------
	.section	.text._ZN7cutlass13device_kernelINS_4gemm6kernel13GemmUniversalIN4cute5tupleIJiiiiEEENS1_10collective13CollectiveMmaINS1_35MainloopSm100TmaUmmaWarpSpecializedILi16ELi2ELi4ENS5_IJNS4_1CILi2EEENSA_ILi1EEESC_EEEEENS5_IJNSA_ILi256EEENSA_ILi128EEENSA_ILi32EEEEEENS_10bfloat16_tENS5_IJlSC_lEEESJ_SK_NS4_8TiledMMAINS4_8MMA_AtomIJNS4_26SM100_MMA_F16BF16_2x1SM_SSISJ_SJ_fLi256ELi128ELNS4_4UMMA5MajorE0ELSP_0ELNSO_7ScaleInE0ELSQ_0EEEEEENS4_6LayoutINS5_IJSC_SC_SC_EEENS5_IJNSA_ILi0EEESV_SV_EEEEENS5_IJNS4_10UnderscoreESY_SY_EEEEENS4_18SM100_TMA_2SM_LOADENS4_14ComposedLayoutINS4_7SwizzleILi2ELi4ELi3EEENS4_18smem_ptr_flag_bitsILi16EEENST_INS5_IJNSA_ILi8EEESH_EEENS5_IJSH_SC_EEEEEEEvNS4_8identityES11_S1B_vS1C_EENS_8epilogue10collective18CollectiveEpilogueINS1E_23Sm100TmaWarpSpecializedILi4ELi2ELi32ELb1ELb0EEEJNS5_IJSG_SG_SH_EEENS5_IJNST_ISG_SC_EENST_ISH_SC_EEEEESJ_SK_SJ_SK_NS1E_6fusion15FusionCallbacksIS1I_NS1N_17LinearCombinationISJ_fSJ_fLNS_15FloatRoundStyleE2EEES1J_S1M_JEEENS4_5SM1004TMEM4LOAD26SM100_TMEM_LOAD_32dp32b32xENS4_13SM90_TMA_LOADES1B_NS4_39AutoVectorizingCopyWithAssumedAlignmentILi128EEENS4_14SM90_TMA_STOREES1B_S1Z_S1Z_EEEvvEEEEvNT_6ParamsE,"ax",@progbits
	.align	128
.text._ZN7cutlass13device_kernelINS_4gemm6kernel13GemmUniversalIN4cute5tupleIJiiiiEEENS1_10collective13CollectiveMmaINS1_35MainloopSm100TmaUmmaWarpSpecializedILi16ELi2ELi4ENS5_IJNS4_1CILi2EEENSA_ILi1EEESC_EEEEENS5_IJNSA_ILi256EEENSA_ILi128EEENSA_ILi32EEEEEENS_10bfloat16_tENS5_IJlSC_lEEESJ_SK_NS4_8TiledMMAINS4_8MMA_AtomIJNS4_26SM100_MMA_F16BF16_2x1SM_SSISJ_SJ_fLi256ELi128ELNS4_4UMMA5MajorE0ELSP_0ELNSO_7ScaleInE0ELSQ_0EEEEEENS4_6LayoutINS5_IJSC_SC_SC_EEENS5_IJNSA_ILi0EEESV_SV_EEEEENS5_IJNS4_10UnderscoreESY_SY_EEEEENS4_18SM100_TMA_2SM_LOADENS4_14ComposedLayoutINS4_7SwizzleILi2ELi4ELi3EEENS4_18smem_ptr_flag_bitsILi16EEENST_INS5_IJNSA_ILi8EEESH_EEENS5_IJSH_SC_EEEEEEEvNS4_8identityES11_S1B_vS1C_EENS_8epilogue10collective18CollectiveEpilogueINS1E_23Sm100TmaWarpSpecializedILi4ELi2ELi32ELb1ELb0EEEJNS5_IJSG_SG_SH_EEENS5_IJNST_ISG_SC_EENST_ISH_SC_EEEEESJ_SK_SJ_SK_NS1E_6fusion15FusionCallbacksIS1I_NS1N_17LinearCombinationISJ_fSJ_fLNS_15FloatRoundStyleE2EEES1J_S1M_JEEENS4_5SM1004TMEM4LOAD26SM100_TMEM_LOAD_32dp32b32xENS4_13SM90_TMA_LOADES1B_NS4_39AutoVectorizingCopyWithAssumedAlignmentILi128EEENS4_14SM90_TMA_STOREES1B_S1Z_S1Z_EEEvvEEEEvNT_6ParamsE:
        .type           _ZN7cutlass13device_kernelINS_4gemm6kernel13GemmUniversalIN4cute5tupleIJiiiiEEENS1_10collective13CollectiveMmaINS1_35MainloopSm100TmaUmmaWarpSpecializedILi16ELi2ELi4ENS5_IJNS4_1CILi2EEENSA_ILi1EEESC_EEEEENS5_IJNSA_ILi256EEENSA_ILi128EEENSA_ILi32EEEEEENS_10bfloat16_tENS5_IJlSC_lEEESJ_SK_NS4_8TiledMMAINS4_8MMA_AtomIJNS4_26SM100_MMA_F16BF16_2x1SM_SSISJ_SJ_fLi256ELi128ELNS4_4UMMA5MajorE0ELSP_0ELNSO_7ScaleInE0ELSQ_0EEEEEENS4_6LayoutINS5_IJSC_SC_SC_EEENS5_IJNSA_ILi0EEESV_SV_EEEEENS5_IJNS4_10UnderscoreESY_SY_EEEEENS4_18SM100_TMA_2SM_LOADENS4_14ComposedLayoutINS4_7SwizzleILi2ELi4ELi3EEENS4_18smem_ptr_flag_bitsILi16EEENST_INS5_IJNSA_ILi8EEESH_EEENS5_IJSH_SC_EEEEEEEvNS4_8identityES11_S1B_vS1C_EENS_8epilogue10collective18CollectiveEpilogueINS1E_23Sm100TmaWarpSpecializedILi4ELi2ELi32ELb1ELb0EEEJNS5_IJSG_SG_SH_EEENS5_IJNST_ISG_SC_EENST_ISH_SC_EEEEESJ_SK_SJ_SK_NS1E_6fusion15FusionCallbacksIS1I_NS1N_17LinearCombinationISJ_fSJ_fLNS_15FloatRoundStyleE2EEES1J_S1M_JEEENS4_5SM1004TMEM4LOAD26SM100_TMEM_LOAD_32dp32b32xENS4_13SM90_TMA_LOADES1B_NS4_39AutoVectorizingCopyWithAssumedAlignmentILi128EEENS4_14SM90_TMA_STOREES1B_S1Z_S1Z_EEEvvEEEEvNT_6ParamsE,@function
        .size           _ZN7cutlass13device_kernelINS_4gemm6kernel13GemmUniversalIN4cute5tupleIJiiiiEEENS1_10collective13CollectiveMmaINS1_35MainloopSm100TmaUmmaWarpSpecializedILi16ELi2ELi4ENS5_IJNS4_1CILi2EEENSA_ILi1EEESC_EEEEENS5_IJNSA_ILi256EEENSA_ILi128EEENSA_ILi32EEEEEENS_10bfloat16_tENS5_IJlSC_lEEESJ_SK_NS4_8TiledMMAINS4_8MMA_AtomIJNS4_26SM100_MMA_F16BF16_2x1SM_SSISJ_SJ_fLi256ELi128ELNS4_4UMMA5MajorE0ELSP_0ELNSO_7ScaleInE0ELSQ_0EEEEEENS4_6LayoutINS5_IJSC_SC_SC_EEENS5_IJNSA_ILi0EEESV_SV_EEEEENS5_IJNS4_10UnderscoreESY_SY_EEEEENS4_18SM100_TMA_2SM_LOADENS4_14ComposedLayoutINS4_7SwizzleILi2ELi4ELi3EEENS4_18smem_ptr_flag_bitsILi16EEENST_INS5_IJNSA_ILi8EEESH_EEENS5_IJSH_SC_EEEEEEEvNS4_8identityES11_S1B_vS1C_EENS_8epilogue10collective18CollectiveEpilogueINS1E_23Sm100TmaWarpSpecializedILi4ELi2ELi32ELb1ELb0EEEJNS5_IJSG_SG_SH_EEENS5_IJNST_ISG_SC_EENST_ISH_SC_EEEEESJ_SK_SJ_SK_NS1E_6fusion15FusionCallbacksIS1I_NS1N_17LinearCombinationISJ_fSJ_fLNS_15FloatRoundStyleE2EEES1J_S1M_JEEENS4_5SM1004TMEM4LOAD26SM100_TMEM_LOAD_32dp32b32xENS4_13SM90_TMA_LOADES1B_NS4_39AutoVectorizingCopyWithAssumedAlignmentILi128EEENS4_14SM90_TMA_STOREES1B_S1Z_S1Z_EEEvvEEEEvNT_6ParamsE,(.L_x_234 - _ZN7cutlass13device_kernelINS_4gemm6kernel13GemmUniversalIN4cute5tupleIJiiiiEEENS1_10collective13CollectiveMmaINS1_35MainloopSm100TmaUmmaWarpSpecializedILi16ELi2ELi4ENS5_IJNS4_1CILi2EEENSA_ILi1EEESC_EEEEENS5_IJNSA_ILi256EEENSA_ILi128EEENSA_ILi32EEEEEENS_10bfloat16_tENS5_IJlSC_lEEESJ_SK_NS4_8TiledMMAINS4_8MMA_AtomIJNS4_26SM100_MMA_F16BF16_2x1SM_SSISJ_SJ_fLi256ELi128ELNS4_4UMMA5MajorE0ELSP_0ELNSO_7ScaleInE0ELSQ_0EEEEEENS4_6LayoutINS5_IJSC_SC_SC_EEENS5_IJNSA_ILi0EEESV_SV_EEEEENS5_IJNS4_10UnderscoreESY_SY_EEEEENS4_18SM100_TMA_2SM_LOADENS4_14ComposedLayoutINS4_7SwizzleILi2ELi4ELi3EEENS4_18smem_ptr_flag_bitsILi16EEENST_INS5_IJNSA_ILi8EEESH_EEENS5_IJSH_SC_EEEEEEEvNS4_8identityES11_S1B_vS1C_EENS_8epilogue10collective18CollectiveEpilogueINS1E_23Sm100TmaWarpSpecializedILi4ELi2ELi32ELb1ELb0EEEJNS5_IJSG_SG_SH_EEENS5_IJNST_ISG_SC_EENST_ISH_SC_EEEEESJ_SK_SJ_SK_NS1E_6fusion15FusionCallbacksIS1I_NS1N_17LinearCombinationISJ_fSJ_fLNS_15FloatRoundStyleE2EEES1J_S1M_JEEENS4_5SM1004TMEM4LOAD26SM100_TMEM_LOAD_32dp32b32xENS4_13SM90_TMA_LOADES1B_NS4_39AutoVectorizingCopyWithAssumedAlignmentILi128EEENS4_14SM90_TMA_STOREES1B_S1Z_S1Z_EEEvvEEEEvNT_6ParamsE)
        .other          _ZN7cutlass13device_kernelINS_4gemm6kernel13GemmUniversalIN4cute5tupleIJiiiiEEENS1_10collective13CollectiveMmaINS1_35MainloopSm100TmaUmmaWarpSpecializedILi16ELi2ELi4ENS5_IJNS4_1CILi2EEENSA_ILi1EEESC_EEEEENS5_IJNSA_ILi256EEENSA_ILi128EEENSA_ILi32EEEEEENS_10bfloat16_tENS5_IJlSC_lEEESJ_SK_NS4_8TiledMMAINS4_8MMA_AtomIJNS4_26SM100_MMA_F16BF16_2x1SM_SSISJ_SJ_fLi256ELi128ELNS4_4UMMA5MajorE0ELSP_0ELNSO_7ScaleInE0ELSQ_0EEEEEENS4_6LayoutINS5_IJSC_SC_SC_EEENS5_IJNSA_ILi0EEESV_SV_EEEEENS5_IJNS4_10UnderscoreESY_SY_EEEEENS4_18SM100_TMA_2SM_LOADENS4_14ComposedLayoutINS4_7SwizzleILi2ELi4ELi3EEENS4_18smem_ptr_flag_bitsILi16EEENST_INS5_IJNSA_ILi8EEESH_EEENS5_IJSH_SC_EEEEEEEvNS4_8identityES11_S1B_vS1C_EENS_8epilogue10collective18CollectiveEpilogueINS1E_23Sm100TmaWarpSpecializedILi4ELi2ELi32ELb1ELb0EEEJNS5_IJSG_SG_SH_EEENS5_IJNST_ISG_SC_EENST_ISH_SC_EEEEESJ_SK_SJ_SK_NS1E_6fusion15FusionCallbacksIS1I_NS1N_17LinearCombinationISJ_fSJ_fLNS_15FloatRoundStyleE2EEES1J_S1M_JEEENS4_5SM1004TMEM4LOAD26SM100_TMEM_LOAD_32dp32b32xENS4_13SM90_TMA_LOADES1B_NS4_39AutoVectorizingCopyWithAssumedAlignmentILi128EEENS4_14SM90_TMA_STOREES1B_S1Z_S1Z_EEEvvEEEEvNT_6ParamsE,@"STO_CUDA_ENTRY STV_DEFAULT"
_ZN7cutlass13device_kernelINS_4gemm6kernel13GemmUniversalIN4cute5tupleIJiiiiEEENS1_10collective13CollectiveMmaINS1_35MainloopSm100TmaUmmaWarpSpecializedILi16ELi2ELi4ENS5_IJNS4_1CILi2EEENSA_ILi1EEESC_EEEEENS5_IJNSA_ILi256EEENSA_ILi128EEENSA_ILi32EEEEEENS_10bfloat16_tENS5_IJlSC_lEEESJ_SK_NS4_8TiledMMAINS4_8MMA_AtomIJNS4_26SM100_MMA_F16BF16_2x1SM_SSISJ_SJ_fLi256ELi128ELNS4_4UMMA5MajorE0ELSP_0ELNSO_7ScaleInE0ELSQ_0EEEEEENS4_6LayoutINS5_IJSC_SC_SC_EEENS5_IJNSA_ILi0EEESV_SV_EEEEENS5_IJNS4_10UnderscoreESY_SY_EEEEENS4_18SM100_TMA_2SM_LOADENS4_14ComposedLayoutINS4_7SwizzleILi2ELi4ELi3EEENS4_18smem_ptr_flag_bitsILi16EEENST_INS5_IJNSA_ILi8EEESH_EEENS5_IJSH_SC_EEEEEEEvNS4_8identityES11_S1B_vS1C_EENS_8epilogue10collective18CollectiveEpilogueINS1E_23Sm100TmaWarpSpecializedILi4ELi2ELi32ELb1ELb0EEEJNS5_IJSG_SG_SH_EEENS5_IJNST_ISG_SC_EENST_ISH_SC_EEEEESJ_SK_SJ_SK_NS1E_6fusion15FusionCallbacksIS1I_NS1N_17LinearCombinationISJ_fSJ_fLNS_15FloatRoundStyleE2EEES1J_S1M_JEEENS4_5SM1004TMEM4LOAD26SM100_TMEM_LOAD_32dp32b32xENS4_13SM90_TMA_LOADES1B_NS4_39AutoVectorizingCopyWithAssumedAlignmentILi128EEENS4_14SM90_TMA_STOREES1B_S1Z_S1Z_EEEvvEEEEvNT_6ParamsE:
[----:B------:R-:W1:Y:S01]  /*0000*/  LDC R1, c[0x0][0x37c] ;  /* 0x0000df00ff017b82 */ /* 0x000e620000000800 */
[----:B------:R-:W2:Y:S01]  /*0010*/  S2R R105, SR_TID.X ;  /* 0x0000000000697919 */ /* 0x000ea20000002100 */
[----:B------:R-:W3:Y:S06]  /*0020*/  LDCU.64 UR6, c[0x0][0x890] ;  /* 0x00011200ff0677ac */ /* 0x000eec0008000a00 */
[----:B------:R-:W4:Y:S01]  /*0030*/  S2UR UR37, SR_CgaCtaId ;  /* 0x00000000002579c3 */ /* 0x000f220000008800 */
[----:B------:R-:W-:Y:S02]  /*0040*/  PRMT R92, RZ, 0x7610, R92 ;  /* 0x00007610ff5c7816 */ /* 0x000fe4000000005c */
[----:B------:R-:W-:Y:S01]  /*0050*/  ELECT P1, URZ, PT ;  /* 0x0000000000ff782f */ /* 0x000fe20003820000 */
[----:B------:R-:W1:Y:S01]  /*0060*/  LDCU.64 UR46, c[0x0][0x358] ;  /* 0x00006b00ff2e77ac */ /* 0x000e620008000a00 */
[----:B---3--:R-:W-:-:S04]  /*0070*/  UISETP.NE.U32.AND UP0, UPT, UR6, URZ, UPT ;  /* 0x000000ff0600728c */ /* 0x008fc8000bf05070 */
[----:B------:R-:W-:Y:S02]  /*0080*/  UISETP.NE.AND.EX UP0, UPT, UR7, URZ, UPT, UP0 ;  /* 0x000000ff0700728c */ /* 0x000fe4000bf05300 */
[----:B----4-:R-:W-:Y:S02]  /*0090*/  ULOP3.LUT UR5, UR37, 0x1, URZ, 0xc0, !UPT ;  /* 0x0000000125057892 */ /* 0x010fe4000f8ec0ff */
[----:B------:R-:W-:Y:S01]  /*00a0*/  ULOP3.LUT UR4, UR37, 0x1, URZ, 0x3c, !UPT ;  /* 0x0000000125047892 */ /* 0x000fe2000f8e3cff */
[----:B--2---:R-:W-:-:S05]  /*00b0*/  SHF.R.U32.HI R96, RZ, 0x5, R105 ;  /* 0x00000005ff607819 */ /* 0x004fca0000011669 */
[----:B------:R-:W2:Y:S02]  /*00c0*/  SHFL.IDX PT, R0, R96, RZ, 0x1f ;  /* 0x00001fff60007589 */ /* 0x000ea400000e0000 */
[----:B--2---:R-:W-:Y:S01]  /*00d0*/  R2UR UR10, R0 ;  /* 0x00000000000a72ca */ /* 0x004fe200000e0000 */
[----:B-1----:R-:W-:-:S14]  /*00e0*/  BRA.U UP0, `(.L_x_0) ;  /* 0x00000001002c7547 */ /* 0x002fdc000b800000 */
[----:B------:R-:W1:Y:S02]  /*00f0*/  LDCU.64 UR8, c[0x0][0x888] ;  /* 0x00011100ff0877ac */ /* 0x000e640008000a00 */
[----:B-1----:R-:W-:-:S04]  /*0100*/  UISETP.NE.U32.AND UP0, UPT, UR8, URZ, UPT ;  /* 0x000000ff0800728c */ /* 0x002fc8000bf05070 */
[----:B------:R-:W-:-:S09]  /*0110*/  UISETP.NE.AND.EX UP0, UPT, UR9, URZ, UPT, UP0 ;  /* 0x000000ff0900728c */ /* 0x000fd2000bf05300 */
[----:B------:R-:W-:Y:S05]  /*0120*/  BRA.U !UP0, `(.L_x_1) ;  /* 0x0000000108107547 */ /* 0x000fea000b800000 */
[----:B------:R-:W1:Y:S02]  /*0130*/  LDC.64 R2, c[0x0][0x888] ;  /* 0x00022200ff027b82 */ /* 0x000e640000000a00 */
[----:B-1----:R1:W5:Y:S01]  /*0140*/  LDG.E R49, desc[UR46][R2.64] ;  /* 0x0000002e02317981 */ /* 0x002362000c1e1900 */
[----:B------:R-:W-:Y:S01]  /*0150*/  HFMA2 R92, -RZ, RZ, 0, 5.9604644775390625e-08 ;  /* 0x00000001ff5c7431 */ /* 0x000fe200000001ff */
[----:B------:R-:W-:Y:S05]  /*0160*/  BRA `(.L_x_0) ;  /* 0x00000000000c7947 */ /* 0x000fea0003800000 */
.L_x_1:
[----:B------:R-:W1:Y:S01]  /*0170*/  LDCU UR8, c[0x0][0x880] ;  /* 0x00011000ff0877ac */ /* 0x000e620008000800 */
[----:B------:R-:W-:Y:S01]  /*0180*/  HFMA2 R92, -RZ, RZ, 0, 5.9604644775390625e-08 ;  /* 0x00000001ff5c7431 */ /* 0x000fe200000001ff */
[----:B-1----:R-:W-:-:S07]  /*0190*/  MOV R49, UR8 ;  /* 0x0000000800317c02 */ /* 0x002fce0008000f00 */
.L_x_0:
[----:B------:R-:W2:Y:S02]  /*01a0*/  LDCU.64 UR8, c[0x0][0x8b0] ;  /* 0x00011600ff0877ac */ /* 0x000ea40008000a00 */
[----:B--2---:R-:W-:-:S04]  /*01b0*/  UISETP.NE.U32.AND UP0, UPT, UR8, URZ, UPT ;  /* 0x000000ff0800728c */ /* 0x004fc8000bf05070 */
[----:B------:R-:W-:-:S09]  /*01c0*/  UISETP.NE.AND.EX UP0, UPT, UR9, URZ, UPT, UP0 ;  /* 0x000000ff0900728c */ /* 0x000fd2000bf05300 */
[----:B------:R-:W-:Y:S05]  /*01d0*/  BRA.U UP0, `(.L_x_2) ;  /* 0x0000000100247547 */ /* 0x000fea000b800000 */
[----:B------:R-:W2:Y:S02]  /*01e0*/  LDCU.64 UR8, c[0x0][0x8a8] ;  /* 0x00011500ff0877ac */ /* 0x000ea40008000a00 */
[----:B--2---:R-:W-:-:S04]  /*01f0*/  UISETP.NE.U32.AND UP0, UPT, UR8, URZ, UPT ;  /* 0x000000ff0800728c */ /* 0x004fc8000bf05070 */
[----:B------:R-:W-:-:S09]  /*0200*/  UISETP.NE.AND.EX UP0, UPT, UR9, URZ, UPT, UP0 ;  /* 0x000000ff0900728c */ /* 0x000fd2000bf05300 */
[----:B------:R-:W-:Y:S05]  /*0210*/  BRA.U !UP0, `(.L_x_3) ;  /* 0x00000001080c7547 */ /* 0x000fea000b800000 */
[----:B-1----:R-:W1:Y:S02]  /*0220*/  LDC.64 R2, c[0x0][0x8a8] ;  /* 0x00022a00ff027b82 */ /* 0x002e640000000a00 */
[----:B-1----:R2:W5:Y:S01]  /*0230*/  LDG.E R47, desc[UR46][R2.64] ;  /* 0x0000002e022f7981 */ /* 0x002562000c1e1900 */
[----:B------:R-:W-:Y:S05]  /*0240*/  BRA `(.L_x_2) ;  /* 0x0000000000087947 */ /* 0x000fea0003800000 */
.L_x_3:
[----:B------:R-:W2:Y:S02]  /*0250*/  LDCU UR8, c[0x0][0x8a0] ;  /* 0x00011400ff0877ac */ /* 0x000ea40008000800 */
[----:B--2---:R-:W-:Y:S02]  /*0260*/  MOV R47, UR8 ;  /* 0x00000008002f7c02 */ /* 0x004fe40008000f00 */
.L_x_2:
[----:B------:R-:W-:Y:S01]  /*0270*/  IMAD.U32 R0, RZ, RZ, UR10 ;  /* 0x0000000aff007e24 */ /* 0x000fe2000f8e00ff */
[----:B------:R-:W-:Y:S04]  /*0280*/  BSSY.RECONVERGENT B0, `(.L_x_4) ;  /* 0x000000c000007945 */ /* 0x000fe80003800200 */
[C---:B------:R-:W-:Y:S02]  /*0290*/  ISETP.NE.OR P2, PT, R0.reuse, 0x1, !P1 ;  /* 0x000000010000780c */ /* 0x040fe40004f45670 */
[----:B------:R-:W-:-:S11]  /*02a0*/  ISETP.NE.OR P0, PT, R0, 0x3, !P1 ;  /* 0x000000030000780c */ /* 0x000fd60004f05670 */
[----:B------:R-:W-:Y:S05]  /*02b0*/  @P2 BRA `(.L_x_5) ;  /* 0x0000000000202947 */ /* 0x000fea0003800000 */
[----:B------:R-:W3:Y:S02]  /*02c0*/  LDCU.64 UR8, c[0x0][0x348] ;  /* 0x00006900ff0877ac */ /* 0x000ee40008000a00 */
[----:B---3--:R-:W-:Y:S02]  /*02d0*/  UIADD3 UR12, UP1, UPT, UR8, 0x80, URZ ;  /* 0x00000080080c7890 */ /* 0x008fe4000ff3e0ff */
[----:B------:R-:W-:Y:S02]  /*02e0*/  UIADD3 UR8, UP0, UPT, UR8, 0x180, URZ ;  /* 0x0000018008087890 */ /* 0x000fe4000ff1e0ff */
[----:B------:R-:W-:Y:S02]  /*02f0*/  UIADD3.X UR13, UPT, UPT, URZ, UR9, URZ, UP1, !UPT ;  /* 0x00000009ff0d7290 */ /* 0x000fe40008ffe4ff */
[----:B------:R-:W-:-:S07]  /*0300*/  UIADD3.X UR9, UPT, UPT, URZ, UR9, URZ, UP0, !UPT ;  /* 0x00000009ff097290 */ /* 0x000fce00087fe4ff */
[----:B------:R3:W-:Y:S02]  /*0310*/  UTMACCTL.PF [UR12] ;  /* 0x000000000c0079b9 */ /* 0x0007e40008040000 */
[----:B------:R3:W-:Y:S02]  /*0320*/  UTMACCTL.PF [UR8] ;  /* 0x00000000080079b9 */ /* 0x0007e40008040000 */
[----:B---3--:R-:W-:Y:S01]  /*0330*/  NOP ;  /* 0x0000000000007918 */ /* 0x008fe20000000000 */
.L_x_5:
[----:B------:R-:W-:Y:S05]  /*0340*/  BSYNC.RECONVERGENT B0 ;  /* 0x0000000000007941 */ /* 0x000fea0003800200 */
.L_x_4:
[----:B------:R-:W-:Y:S04]  /*0350*/  BSSY.RECONVERGENT B0, `(.L_x_6) ;  /* 0x000000a000007945 */ /* 0x000fe80003800200 */
        /* <DEDUP_REMOVED lines=9> */
.L_x_7:
[----:B------:R-:W-:Y:S05]  /*03f0*/  BSYNC.RECONVERGENT B0 ;  /* 0x0000000000007941 */ /* 0x000fea0003800200 */
.L_x_6:
[----:B------:R-:W3:Y:S01]  /*0400*/  LDCU.64 UR8, c[0x0][0x888] ;  /* 0x00011100ff0877ac */ /* 0x000ee20008000a00 */
[----:B------:R-:W-:Y:S02]  /*0410*/  UISETP.EQ.U32.AND UP1, UPT, UR6, URZ, UPT ;  /* 0x000000ff0600728c */ /* 0x000fe4000bf22070 */
[----:B------:R-:W-:Y:S02]  /*0420*/  UPLOP3.LUT UP5, UPT, UPT, UPT, UPT, 0x80, 0x8 ;  /* 0x000000000008789c */ /* 0x000fe40003faf070 */
[----:B---3--:R-:W-:-:S04]  /*0430*/  UISETP.NE.U32.AND UP0, UPT, UR8, URZ, UPT ;  /* 0x000000ff0800728c */ /* 0x008fc8000bf05070 */
[----:B------:R-:W-:-:S04]  /*0440*/  UISETP.NE.AND.EX UP0, UPT, UR9, URZ, UPT, UP0 ;  /* 0x000000ff0900728c */ /* 0x000fc8000bf05300 */
[----:B------:R-:W-:-:S04]  /*0450*/  UISETP.EQ.OR.EX UP2, UPT, UR7, URZ, !UP0, UP1 ;  /* 0x000000ff0700728c */ /* 0x000fc8000c742710 */
[----:B------:R-:W-:-:S05]  /*0460*/  UP2UR UR50, UPR, URZ, 0x4 ;  /* 0x00000004ff327883 */ /* 0x000fca0008000000 */
[----:B------:R-:W-:Y:S07]  /*0470*/  BRA.U !UP2, `(.L_x_8) ;  /* 0x000000010a207547 */ /* 0x000fee000b800000 */
[----:B------:R-:W-:Y:S01]  /*0480*/  UISETP.NE.U32.AND UP2, UPT, UR6, URZ, UPT ;  /* 0x000000ff0600728c */ /* 0x000fe2000bf45070 */
[----:B-----5:R-:W-:Y:S01]  /*0490*/  FSETP.NEU.AND P0, PT, R49, RZ, PT ;  /* 0x000000ff3100720b */ /* 0x020fe20003f0d000 */
[----:B------:R-:W-:Y:S02]  /*04a0*/  USEL UR6, URZ, 0xffffffff, UP0 ;  /* 0xffffffffff067887 */ /* 0x000fe40008000000 */
[----:B------:R-:W-:-:S10]  /*04b0*/  UISETP.NE.AND.EX UP2, UPT, UR7, URZ, UPT, UP2 ;  /* 0x000000ff0700728c */ /* 0x000fd4000bf45320 */
[----:B------:R-:W-:Y:S01]  /*04c0*/  VOTEU.ANY UP1, P0 ;  /* 0x0000000000ff7886 */ /* 0x000fe20000020100 */
[----:B------:R-:W-:-:S04]  /*04d0*/  @!UP2 USEL UR6, URZ, 0xffffffff, UP1 ;  /* 0xffffffffff06a887 */ /* 0x000fc80008800000 */
[----:B------:R-:W-:-:S04]  /*04e0*/  ULOP3.LUT UR6, UR6, 0x1, URZ, 0xc0, !UPT ;  /* 0x0000000106067892 */ /* 0x000fc8000f8ec0ff */
[----:B------:R-:W-:-:S11]  /*04f0*/  UISETP.NE.U32.AND UP5, UPT, UR6, 0x1, UPT ;  /* 0x000000010600788c */ /* 0x000fd6000bfa5070 */
.L_x_8:
[----:B------:R-:W3:Y:S01]  /*0500*/  SHFL.IDX PT, R0, R96, RZ, 0x1f ;  /* 0x00001fff60007589 */ /* 0x000ee200000e0000 */
[----:B------:R-:W-:-:S04]  /*0510*/  UISETP.NE.AND UP1, UPT, UR10, 0x2, UPT ;  /* 0x000000020a00788c */ /* 0x000fc8000bf25270 */
[----:B------:R-:W-:Y:S02]  /*0520*/  UISETP.EQ.AND UP2, UPT, UR5, URZ, !UP1 ;  /* 0x000000ff0500728c */ /* 0x000fe4000cf42270 */
[----:B------:R-:W-:-:S04]  /*0530*/  USEL UR6, URZ, 0x1, UP1 ;  /* 0x00000001ff067887 */ /* 0x000fc80008800000 */
[----:B------:R-:W-:Y:S02]  /*0540*/  PLOP3.LUT P5, PT, P1, PT, UP2, 0x80, 0x8 ;  /* 0x000000000008781c */ /* 0x000fe40000faf028 */
[----:B---3--:R-:W-:-:S13]  /*0550*/  ISETP.NE.AND P0, PT, R0, RZ, PT ;  /* 0x000000ff0000720c */ /* 0x008fda0003f05270 */
[----:B------:R-:W-:Y:S05]  /*0560*/  @P0 BRA `(.L_x_9) ;  /* 0x0000000000b00947 */ /* 0x000fea0003800000 */
[----:B------:R-:W-:Y:S01]  /*0570*/  ELECT P0, URZ, PT ;  /* 0x0000000000ff782f */ /* 0x000fe20003800000 */
[----:B------:R-:W-:-:S12]  /*0580*/  BSSY.RECONVERGENT B0, `(.L_x_9) ;  /* 0x000002a000007945 */ /* 0x000fd80003800200 */
[----:B------:R-:W-:Y:S05]  /*0590*/  @!P0 BRA `(.L_x_10) ;  /* 0x0000000000a08947 */ /* 0x000fea0003800000 */
[----:B------:R-:W-:Y:S01]  /*05a0*/  UMOV UR8, 0x400 ;  /* 0x0000040000087882 */ /* 0x000fe20000000000 */
[----:B------:R-:W-:Y:S01]  /*05b0*/  UMOV UR7, 0x1 ;  /* 0x0000000100077882 */ /* 0x000fe20000000000 */
[----:B------:R-:W-:Y:S02]  /*05c0*/  ULEA UR8, UR37, UR8, 0x18 ;  /* 0x0000000825087291 */ /* 0x000fe4000f8ec0ff */
[----:B------:R-:W-:-:S04]  /*05d0*/  UIADD3 UR12, UPT, UPT, -UR7, 0x100000, URZ ;  /* 0x00100000070c7890 */ /* 0x000fc8000fffe1ff */
[----:B------:R-:W-:Y:S02]  /*05e0*/  USHF.L.U32 UR13, UR12, 0xb, URZ ;  /* 0x0000000b0c0d7899 */ /* 0x000fe400080006ff */
[----:B------:R-:W-:Y:S01]  /*05f0*/  USHF.L.U32 UR12, UR12, 0x1, URZ ;  /* 0x000000010c0c7899 */ /* 0x000fe200080006ff */
[----:B------:R-:W3:Y:S11]  /*0600*/  FENCE.VIEW.ASYNC.S ;  /* 0x00000000000073c6 */ /* 0x000ef60000000000 */
[----:B---3--:R3:W4:Y:S01]  /*0610*/  SYNCS.EXCH.64 URZ, [UR8], UR12 ;  /* 0x0000000c08ff75b2 */ /* 0x0087220008000100 */
[----:B------:R3:W1:Y:S01]  /*0620*/  SYNCS.EXCH.64 URZ, [UR8+0x80], UR12 ;  /* 0x0000800c08ff75b2 */ /* 0x0006620008000100 */
        /* <DEDUP_REMOVED lines=29> */
[----:B------:R3:W1:Y:S02]  /*0800*/  SYNCS.EXCH.64 URZ, [UR8+0xf8], UR12 ;  /* 0x0000f80c08ff75b2 */ /* 0x0006640008000100 */
[----:B---34-:R-:W-:Y:S01]  /*0810*/  NOP ;  /* 0x0000000000007918 */ /* 0x018fe20000000000 */
.L_x_10:
[----:B------:R-:W-:Y:S05]  /*0820*/  BSYNC.RECONVERGENT B0 ;  /* 0x0000000000007941 */ /* 0x000fea0003800200 */
.L_x_9:
[----:B------:R-:W3:Y:S01]  /*0830*/  SHFL.IDX PT, R0, R96, RZ, 0x1f ;  /* 0x00001fff60007589 */ /* 0x000ee200000e0000 */
[----:B------:R-:W-:Y:S01]  /*0840*/  NOP ;  /* 0x0000000000007918 */ /* 0x000fe20000000000 */
[----:B---3--:R-:W-:-:S13]  /*0850*/  ISETP.NE.AND P0, PT, R0, 0x1, PT ;  /* 0x000000010000780c */ /* 0x008fda0003f05270 */
[----:B------:R-:W-:Y:S05]  /*0860*/  @P0 BRA `(.L_x_11) ;  /* 0x0000000000540947 */ /* 0x000fea0003800000 */
[----:B------:R-:W-:Y:S01]  /*0870*/  UMOV UR9, 0x400 ;  /* 0x0000040000097882 */ /* 0x000fe20000000000 */
[----:B------:R-:W-:Y:S01]  /*0880*/  UMOV UR8, 0x20 ;  /* 0x0000002000087882 */ /* 0x000fe20000000000 */
[----:B------:R-:W-:Y:S01]  /*0890*/  UMOV UR7, 0x80 ;  /* 0x0000008000077882 */ /* 0x000fe20000000000 */
[----:B------:R-:W-:Y:S02]  /*08a0*/  ULEA UR9, UR37, UR9, 0x18 ;  /* 0x0000000925097291 */ /* 0x000fe4000f8ec0ff */
[----:B------:R-:W-:-:S04]  /*08b0*/  UIADD3 UR12, UPT, UPT, -UR8, 0x100000, URZ ;  /* 0x00100000080c7890 */ /* 0x000fc8000fffe1ff */
[----:B------:R-:W-:Y:S02]  /*08c0*/  USHF.L.U32 UR13, UR12, 0xb, URZ ;  /* 0x0000000b0c0d7899 */ /* 0x000fe400080006ff */
[----:B------:R-:W-:Y:S02]  /*08d0*/  USHF.L.U32 UR12, UR12, 0x1, URZ ;  /* 0x000000010c0c7899 */ /* 0x000fe400080006ff */
[----:B------:R-:W-:-:S04]  /*08e0*/  UIADD3 UR14, UPT, UPT, -UR7, 0x100000, URZ ;  /* 0x00100000070e7890 */ /* 0x000fc8000fffe1ff */
[----:B------:R-:W-:Y:S02]  /*08f0*/  USHF.L.U32 UR15, UR14, 0xb, URZ ;  /* 0x0000000b0e0f7899 */ /* 0x000fe400080006ff */
[----:B------:R-:W-:Y:S01]  /*0900*/  USHF.L.U32 UR14, UR14, 0x1, URZ ;  /* 0x000000010e0e7899 */ /* 0x000fe200080006ff */
[----:B------:R-:W-:Y:S01]  /*0910*/  ELECT P0, URZ, PT ;  /* 0x0000000000ff782f */ /* 0x000fe20003800000 */
[----:B------:R-:W3:Y:S02]  /*0920*/  FENCE.VIEW.ASYNC.S ;  /* 0x00000000000073c6 */ /* 0x000ee40000000000 */
[----:B---3--:R3:W4:Y:S08]  /*0930*/  SYNCS.EXCH.64 URZ, [UR9+0x100], UR12 ;  /* 0x0001000c09ff75b2 */ /* 0x0087300008000100 */
[----:B------:R3:W1:Y:S01]  /*0940*/  SYNCS.EXCH.64 URZ, [UR9+0x120], UR14 ;  /* 0x0001200e09ff75b2 */ /* 0x0006620008000100 */
[----:B------:R3:W1:Y:S01]  /*0950*/  SYNCS.EXCH.64 URZ, [UR9+0x108], UR12 ;  /* 0x0001080c09ff75b2 */ /* 0x0006620008000100 */
[----:B------:R3:W1:Y:S01]  /*0960*/  SYNCS.EXCH.64 URZ, [UR9+0x128], UR14 ;  /* 0x0001280e09ff75b2 */ /* 0x0006620008000100 */
[----:B------:R3:W1:Y:S01]  /*0970*/  SYNCS.EXCH.64 URZ, [UR9+0x110], UR12 ;  /* 0x0001100c09ff75b2 */ /* 0x0006620008000100 */
[----:B------:R3:W1:Y:S01]  /*0980*/  SYNCS.EXCH.64 URZ, [UR9+0x130], UR14 ;  /* 0x0001300e09ff75b2 */ /* 0x0006620008000100 */
[----:B------:R3:W1:Y:S01]  /*0990*/  SYNCS.EXCH.64 URZ, [UR9+0x118], UR12 ;  /* 0x0001180c09ff75b2 */ /* 0x0006620008000100 */
[----:B------:R3:W1:Y:S01]  /*09a0*/  SYNCS.EXCH.64 URZ, [UR9+0x138], UR14 ;  /* 0x0001380e09ff75b2 */ /* 0x0006620008000100 */
[----:B------:R-:W-:Y:S01]  /*09b0*/  NOP ;  /* 0x0000000000007918 */ /* 0x000fe20000000000 */
.L_x_11:
[----:B------:R-:W2:Y:S01]  /*09c0*/  SHFL.IDX PT, R0, R96, RZ, 0x1f ;  /* 0x00001fff60007589 */ /* 0x000ea200000e0000 */
[----:B------:R-:W-:Y:S01]  /*09d0*/  NOP ;  /* 0x0000000000007918 */ /* 0x000fe20000000000 */
[----:B--2---:R-:W-:-:S13]  /*09e0*/  ISETP.NE.AND P0, PT, R0, 0x3, PT ;  /* 0x000000030000780c */ /* 0x004fda0003f05270 */
[----:B------:R-:W-:Y:S05]  /*09f0*/  @P0 BRA `(.L_x_12) ;  /* 0x00000000002c0947 */ /* 0x000fea0003800000 */
[----:B------:R-:W-:Y:S01]  /*0a00*/  UMOV UR8, 0x400 ;  /* 0x0000040000087882 */ /* 0x000fe20000000000 */
[----:B------:R-:W-:Y:S01]  /*0a10*/  UMOV UR7, 0x20 ;  /* 0x0000002000077882 */ /* 0x000fe20000000000 */
[----:B------:R-:W-:Y:S02]  /*0a20*/  ULEA UR8, UR37, UR8, 0x18 ;  /* 0x0000000825087291 */ /* 0x000fe4000f8ec0ff */
[----:B---3--:R-:W-:-:S04]  /*0a30*/  UIADD3 UR12, UPT, UPT, -UR7, 0x100000, URZ ;  /* 0x00100000070c7890 */ /* 0x008fc8000fffe1ff */
[----:B------:R-:W-:Y:S02]  /*0a40*/  USHF.L.U32 UR13, UR12, 0xb, URZ ;  /* 0x0000000b0c0d7899 */ /* 0x000fe400080006ff */
[----:B------:R-:W-:Y:S01]  /*0a50*/  USHF.L.U32 UR12, UR12, 0x1, URZ ;  /* 0x000000010c0c7899 */ /* 0x000fe200080006ff */
[----:B------:R-:W-:Y:S01]  /*0a60*/  ELECT P0, URZ, PT ;  /* 0x0000000000ff782f */ /* 0x000fe20003800000 */
[----:B------:R-:W2:Y:S10]  /*0a70*/  FENCE.VIEW.ASYNC.S ;  /* 0x00000000000073c6 */ /* 0x000eb40000000000 */
[----:B--2---:R2:W3:Y:S01]  /*0a80*/  SYNCS.EXCH.64 URZ, [UR8+0x140], UR12 ;  /* 0x0001400c08ff75b2 */ /* 0x0044e20008000100 */
[----:B------:R2:W1:Y:S01]  /*0a90*/  SYNCS.EXCH.64 URZ, [UR8+0x148], UR12 ;  /* 0x0001480c08ff75b2 */ /* 0x0004620008000100 */
[----:B------:R-:W-:Y:S01]  /*0aa0*/  NOP ;  /* 0x0000000000007918 */ /* 0x000fe20000000000 */
.L_x_12:
[----:B------:R-:W4:Y:S01]  /*0ab0*/  SHFL.IDX PT, R0, R96, RZ, 0x1f ;  /* 0x00001fff60007589 */ /* 0x000f2200000e0000 */
[----:B------:R-:W-:Y:S01]  /*0ac0*/  NOP ;  /* 0x0000000000007918 */ /* 0x000fe20000000000 */
[----:B----4-:R-:W-:-:S13]  /*0ad0*/  ISETP.NE.AND P0, PT, R0, 0x4, PT ;  /* 0x000000040000780c */ /* 0x010fda0003f05270 */
[----:B------:R-:W-:Y:S05]  /*0ae0*/  @P0 BRA `(.L_x_13) ;  /* 0x0000000000480947 */ /* 0x000fea0003800000 */
[----:B---3--:R-:W-:Y:S01]  /*0af0*/  UMOV UR9, 0x1e0 ;  /* 0x000001e000097882 */ /* 0x008fe20000000000 */
[----:B--2---:R-:W-:Y:S01]  /*0b00*/  UMOV UR8, 0x400 ;  /* 0x0000040000087882 */ /* 0x004fe20000000000 */
[----:B------:R-:W-:Y:S01]  /*0b10*/  USEL UR9, UR9, 0x1a0, UP5 ;  /* 0x000001a009097887 */ /* 0x000fe2000a800000 */
        /* <DEDUP_REMOVED lines=9> */
[----:B------:R-:W2:Y:S02]  /*0bb0*/  FENCE.VIEW.ASYNC.S ;  /* 0x00000000000073c6 */ /* 0x000ea40000000000 */
[----:B--2---:R4:W2:Y:S08]  /*0bc0*/  SYNCS.EXCH.64 URZ, [UR8+0x150], UR12 ;  /* 0x0001500c08ff75b2 */ /* 0x0048b00008000100 */
[----:B------:R4:W3:Y:S01]  /*0bd0*/  SYNCS.EXCH.64 URZ, [UR8+0x160], UR14 ;  /* 0x0001600e08ff75b2 */ /* 0x0008e20008000100 */
[----:B------:R4:W1:Y:S01]  /*0be0*/  SYNCS.EXCH.64 URZ, [UR8+0x158], UR12 ;  /* 0x0001580c08ff75b2 */ /* 0x0008620008000100 */
[----:B------:R4:W1:Y:S02]  /*0bf0*/  SYNCS.EXCH.64 URZ, [UR8+0x168], UR14 ;  /* 0x0001680e08ff75b2 */ /* 0x0008640008000100 */
[----:B----4-:R-:W-:Y:S01]  /*0c00*/  NOP ;  /* 0x0000000000007918 */ /* 0x010fe20000000000 */
.L_x_13:
[----:B------:R-:W4:Y:S01]  /*0c10*/  SHFL.IDX PT, R0, R96, RZ, 0x1f ;  /* 0x00001fff60007589 */ /* 0x000f2200000e0000 */
[----:B------:R-:W-:Y:S01]  /*0c20*/  NOP ;  /* 0x0000000000007918 */ /* 0x000fe20000000000 */
[----:B----4-:R-:W-:-:S13]  /*0c30*/  ISETP.NE.AND P0, PT, R0, 0x5, PT ;  /* 0x000000050000780c */ /* 0x010fda0003f05270 */
[----:B------:R-:W-:Y:S05]  /*0c40*/  @P0 BRA `(.L_x_14) ;  /* 0x0000000000540947 */ /* 0x000fea0003800000 */
[----:B---3--:R-:W-:Y:S01]  /*0c50*/  UMOV UR9, 0x400 ;  /* 0x0000040000097882 */ /* 0x008fe20000000000 */
[----:B--2---:R-:W-:Y:S01]  /*0c60*/  UMOV UR8, 0x1 ;  /* 0x0000000100087882 */ /* 0x004fe20000000000 */
        /* <DEDUP_REMOVED lines=13> */
[----:B------:R4:W1:Y:S01]  /*0d40*/  SYNCS.EXCH.64 URZ, [UR9+0x198], UR14 ;  /* 0x0001980e09ff75b2 */ /* 0x0008620008000100 */
[----:B------:R4:W1:Y:S01]  /*0d50*/  SYNCS.EXCH.64 URZ, [UR9+0x180], UR12 ;  /* 0x0001800c09ff75b2 */ /* 0x0008620008000100 */
[----:B------:R4:W1:Y:S01]  /*0d60*/  SYNCS.EXCH.64 URZ, [UR9+0x1a0], UR14 ;  /* 0x0001a00e09ff75b2 */ /* 0x0008620008000100 */
[----:B------:R4:W1:Y:S01]  /*0d70*/  SYNCS.EXCH.64 URZ, [UR9+0x188], UR12 ;  /* 0x0001880c09ff75b2 */ /* 0x0008620008000100 */
[----:B------:R4:W1:Y:S02]  /*0d80*/  SYNCS.EXCH.64 URZ, [UR9+0x1a8], UR14 ;  /* 0x0001a80e09ff75b2 */ /* 0x0008640008000100 */
[----:B----4-:R-:W-:Y:S01]  /*0d90*/  NOP ;  /* 0x0000000000007918 */ /* 0x010fe20000000000 */
.L_x_14:
[----:B------:R-:W4:Y:S01]  /*0da0*/  SHFL.IDX PT, R0, R96, RZ, 0x1f ;  /* 0x00001fff60007589 */ /* 0x000f2200000e0000 */
[----:B------:R-:W-:Y:S01]  /*0db0*/  ISETP.NE.OR P1, PT, RZ, UR10, !P1 ;  /* 0x0000000aff007c0c */ /* 0x000fe2000cf25670 */
[----:B------:R-:W-:Y:S01]  /*0dc0*/  NOP ;  /* 0x0000000000007918 */ /* 0x000fe20000000000 */
[----:B----4-:R-:W-:-:S13]  /*0dd0*/  ISETP.NE.AND P0, PT, R0, 0x3, PT ;  /* 0x000000030000780c */ /* 0x010fda0003f05270 */
[----:B------:R-:W-:Y:S05]  /*0de0*/  @P0 BRA `(.L_x_15) ;  /* 0x0000000000340947 */ /* 0x000fea0003800000 */
[----:B--2---:R-:W-:Y:S01]  /*0df0*/  UMOV UR8, 0x400 ;  /* 0x0000040000087882 */ /* 0x004fe20000000000 */
[----:B------:R-:W-:Y:S01]  /*0e00*/  UMOV UR7, 0x20 ;  /* 0x0000002000077882 */ /* 0x000fe20000000000 */
[----:B------:R-:W-:Y:S02]  /*0e10*/  ULEA UR8, UR37, UR8, 0x18 ;  /* 0x0000000825087291 */ /* 0x000fe4000f8ec0ff */
[----:B---3--:R-:W-:-:S04]  /*0e20*/  UIADD3 UR12, UPT, UPT, -UR7, 0x100000, URZ ;  /* 0x00100000070c7890 */ /* 0x008fc8000fffe1ff */
[----:B------:R-:W-:Y:S02]  /*0e30*/  USHF.L.U32 UR13, UR12, 0xb, URZ ;  /* 0x0000000b0c0d7899 */ /* 0x000fe400080006ff */
[----:B------:R-:W-:Y:S01]  /*0e40*/  USHF.L.U32 UR12, UR12, 0x1, URZ ;  /* 0x000000010c0c7899 */ /* 0x000fe200080006ff */
[----:B------:R-:W-:Y:S01]  /*0e50*/  ELECT P0, URZ, PT ;  /* 0x0000000000ff782f */ /* 0x000fe20003800000 */
[----:B------:R-:W2:Y:S10]  /*0e60*/  FENCE.VIEW.ASYNC.S ;  /* 0x00000000000073c6 */ /* 0x000eb40000000000 */
[----:B--2---:R4:W2:Y:S01]  /*0e70*/  SYNCS.EXCH.64 URZ, [UR8+0x1b0], UR12 ;  /* 0x0001b00c08ff75b2 */ /* 0x0048a20008000100 */
[----:B------:R4:W3:Y:S01]  /*0e80*/  SYNCS.EXCH.64 URZ, [UR8+0x1c0], UR12 ;  /* 0x0001c00c08ff75b2 */ /* 0x0008e20008000100 */
[----:B------:R4:W1:Y:S01]  /*0e90*/  SYNCS.EXCH.64 URZ, [UR8+0x1b8], UR12 ;  /* 0x0001b80c08ff75b2 */ /* 0x0008620008000100 */
[----:B------:R4:W1:Y:S02]  /*0ea0*/  SYNCS.EXCH.64 URZ, [UR8+0x1c8], UR12 ;  /* 0x0001c80c08ff75b2 */ /* 0x0008640008000100 */
[----:B----4-:R-:W-:Y:S01]  /*0eb0*/  NOP ;  /* 0x0000000000007918 */ /* 0x010fe20000000000 */
.L_x_15:
[----:B------:R-:W-:Y:S01]  /*0ec0*/  VOTEU.ALL UP1, P1 ;  /* 0x0000000000ff7886 */ /* 0x000fe20000820000 */
[----:B--2---:R-:W2:Y:S01]  /*0ed0*/  LDCU UR8, c[0x0][0x36c] ;  /* 0x00006d80ff0877ac */ /* 0x004ea20008000800 */
[----:B------:R-:W-:Y:S01]  /*0ee0*/  NOP ;  /* 0x0000000000007918 */ /* 0x000fe20000000000 */
[----:B------:R-:W-:Y:S01]  /*0ef0*/  LOP3.LUT R10, R105, 0x1f, RZ, 0xc0, !PT ;  /* 0x0000001f690a7812 */ /* 0x000fe200078ec0ff */
[----:B---3--:R-:W-:Y:S01]  /*0f00*/  UMOV UR12, 0x20 ;  /* 0x00000020000c7882 */ /* 0x008fe20000000000 */
[----:B------:R-:W-:Y:S01]  /*0f10*/  @!UP1 UMOV UR7, 0x400 ;  /* 0x0000040000079882 */ /* 0x000fe20000000000 */
[----:B------:R-:W-:-:S04]  /*0f20*/  @!UP1 UIADD3 UR12, UPT, UPT, -UR12, 0x100000, URZ ;  /* 0x001000000c0c9890 */ /* 0x000fc8000fffe1ff */
[----:B------:R-:W-:Y:S02]  /*0f30*/  @!UP1 USHF.L.U32 UR13, UR12, 0xb, URZ ;  /* 0x0000000b0c0d9899 */ /* 0x000fe400080006ff */
[----:B------:R-:W-:Y:S02]  /*0f40*/  @!UP1 USHF.L.U32 UR12, UR12, 0x1, URZ ;  /* 0x000000010c0c9899 */ /* 0x000fe400080006ff */
[----:B------:R-:W-:Y:S01]  /*0f50*/  @!UP1 ULEA UR7, UR37, UR7, 0x18 ;  /* 0x0000000725079291 */ /* 0x000fe2000f8ec0ff */
[----:B------:R-:W-:Y:S01]  /*0f60*/  VOTEU.ALL UP1, P1 ;  /* 0x0000000000ff7886 */ /* 0x000fe20000820000 */
[----:B------:R-:W-:Y:S01]  /*0f70*/  UISETP.NE.AND UP4, UPT, UR10, URZ, UPT ;  /* 0x000000ff0a00728c */ /* 0x000fe2000bf85270 */
[----:B------:R-:W3:Y:S09]  /*0f80*/  FENCE.VIEW.ASYNC.S ;  /* 0x00000000000073c6 */ /* 0x000ef20000000000 */
[----:B---3--:R3:W4:Y:S01]  /*0f90*/  @!UP1 SYNCS.EXCH.64 URZ, [UR7+0x1d0], UR12 ;  /* 0x0001d00c07ff95b2 */ /* 0x0087220008000100 */
[----:B--2---:R-:W-:-:S09]  /*0fa0*/  UISETP.EQ.U32.AND UP1, UPT, UR8, 0x1, UPT ;  /* 0x000000010800788c */ /* 0x004fd2000bf22070 */
[----:B------:R-:W-:Y:S05]  /*0fb0*/  BRA.U !UP1, `(.L_x_16) ;  /* 0x0000000109087547 */ /* 0x000fea000b800000 */
[----:B-1--4-:R-:W-:Y:S01]  /*0fc0*/  UCGABAR_ARV ;  /* 0x00000000000079c7 */ /* 0x012fe20008000000 */
[----:B------:R-:W-:Y:S05]  /*0fd0*/  BRA `(.L_x_17) ;  /* 0x0000000000047947 */ /* 0x000fea0003800000 */
.L_x_16:
[----:B-1--4-:R-:W-:Y:S01]  /*0fe0*/  NOP ;  /* 0x0000000000007918 */ /* 0x012fe20000000000 */
.L_x_17:
[----:B------:R-:W1:Y:S01]  /*0ff0*/  S2R R15, SR_CTAID.Y ;  /* 0x00000000000f7919 */ /* 0x000e620000002600 */
[----:B------:R-:W-:-:S05]  /*1000*/  CS2R.32 R91, SR_CgaSize ;  /* 0x00000000005b7805 */ /* 0x000fca0000008a00 */
[----:B------:R-:W-:-:S05]  /*1010*/  IMAD R91, R91, -0xa0, RZ ;  /* 0xffffff605b5b7824 */ /* 0x000fca00078e02ff */
[----:B---3--:R-:W-:-:S14]  /*1020*/  R2UR UR7, R91 ;  /* 0x000000005b0772ca */ /* 0x008fdc00000e0000 */
[----:B------:R-:W2:Y:S01]  /*1030*/  LDCU UR7, c[0x0][UR7+0x2b4] ;  /* 0x00005680070777ac */ /* 0x000ea20008000800 */
[----:B------:R-:W-:-:S05]  /*1040*/  CS2R.32 R0, SR_CgaSize ;  /* 0x0000000000007805 */ /* 0x000fca0000008a00 */
[----:B------:R-:W-:-:S06]  /*1050*/  IMAD R0, R0, -0xa0, RZ ;  /* 0xffffff6000007824 */ /* 0x000fcc00078e02ff */
[----:B------:R-:W3:Y:S01]  /*1060*/  LDC R0, c[0x0][R0+0x2a4] ;  /* 0x0000a90000007b82 */ /* 0x000ee20000000800 */
[----:B------:R-:W-:Y:S01]  /*1070*/  PRMT R8, RZ, 0x7610, R8 ;  /* 0x00007610ff087816 */ /* 0x000fe20000000008 */
[----:B------:R-:W4:Y:S01]  /*1080*/  S2R R9, SR_CTAID.X ;  /* 0x0000000000097919 */ /* 0x000f220000002500 */
[----:B------:R-:W-:-:S05]  /*1090*/  CS2R.32 R91, SR_CgaSize ;  /* 0x00000000005b7805 */ /* 0x000fca0000008a00 */
[----:B------:R-:W-:-:S05]  /*10a0*/  IMAD R91, R91, -0xa0, RZ ;  /* 0xffffff605b5b7824 */ /* 0x000fca00078e02ff */
[----:B------:R-:W-:-:S14]  /*10b0*/  R2UR UR8, R91 ;  /* 0x000000005b0872ca */ /* 0x000fdc00000e0000 */
[----:B------:R-:W3:Y:S01]  /*10c0*/  LDCU UR8, c[0x0][UR8+0x2b0] ;  /* 0x00005600080877ac */ /* 0x000ee20008000800 */
[----:B------:R-:W-:Y:S01]  /*10d0*/  UISETP.NE.AND UP2, UPT, UR10, 0x2, UPT ;  /* 0x000000020a00788c */ /* 0x000fe2000bf45270 */
[----:B------:R-:W2:Y:S01]  /*10e0*/  LDC R11, c[0x0][0xb24] ;  /* 0x0002c900ff0b7b82 */ /* 0x000ea20000000800 */
[----:B------:R-:W-:-:S05]  /*10f0*/  CS2R.32 R2, SR_CgaSize ;  /* 0x0000000000027805 */ /* 0x000fca0000008a00 */
[----:B------:R-:W-:-:S06]  /*1100*/  IMAD R2, R2, -0xa0, RZ ;  /* 0xffffff6002027824 */ /* 0x000fcc00078e02ff */
[----:B------:R-:W3:Y:S08]  /*1110*/  LDC R2, c[0x0][R2+0x2a0] ;  /* 0x0000a80002027b82 */ /* 0x000ef00000000800 */
[----:B------:R-:W3:Y:S01]  /*1120*/  LDC R40, c[0x0][0xb24] ;  /* 0x0002c900ff287b82 */ /* 0x000ee20000000800 */
[----:B-1----:R-:W-:-:S07]  /*1130*/  I2FP.F32.U32 R90, R15 ;  /* 0x0000000f005a7245 */ /* 0x002fce0000201000 */
[----:B------:R-:W1:Y:S01]  /*1140*/  S2UR UR36, SR_CTAID.Z ;  /* 0x00000000002479c3 */ /* 0x000e620000002700 */
[----:B--2---:R-:W-:Y:S01]  /*1150*/  ISETP.GE.AND P0, PT, R11, 0x1, PT ;  /* 0x000000010b00780c */ /* 0x004fe20003f06270 */
[----:B----4-:R-:W-:Y:S01]  /*1160*/  IMAD.MOV.U32 R14, RZ, RZ, R9 ;  /* 0x000000ffff0e7224 */ /* 0x010fe200078e0009 */
[----:B------:R-:W-:Y:S01]  /*1170*/  I2FP.F32.U32 R91, R9 ;  /* 0x00000009005b7245 */ /* 0x000fe20000201000 */
[----:B------:R-:W-:Y:S01]  /*1180*/  FMUL R90, R90, UR7 ;  /* 0x000000075a5a7c20 */ /* 0x000fe20008400000 */
[----:B------:R-:W2:Y:S03]  /*1190*/  LDCU UR7, c[0x0][0xb30] ;  /* 0x00016600ff0777ac */ /* 0x000ea60008000800 */
[----:B---3--:R-:W-:Y:S02]  /*11a0*/  FMUL R91, R91, UR8 ;  /* 0x000000085b5b7c20 */ /* 0x008fe40008400000 */
[----:B------:R-:W3:Y:S08]  /*11b0*/  F2I.U32.TRUNC.NTZ R90, R90 ;  /* 0x0000005a005a7305 */ /* 0x000ef0000020f000 */
[----:B------:R-:W4:Y:S01]  /*11c0*/  F2I.U32.TRUNC.NTZ R91, R91 ;  /* 0x0000005b005b7305 */ /* 0x000f22000020f000 */
[----:B--2---:R-:W-:Y:S01]  /*11d0*/  UISETP.NE.AND UP3, UPT, UR7, 0x1, UPT ;  /* 0x000000010700788c */ /* 0x004fe2000bf65270 */
[----:B---3--:R-:W-:-:S05]  /*11e0*/  IADD3 R90, PT, PT, -R90, RZ, RZ ;  /* 0x000000ff5a5a7210 */ /* 0x008fca0007ffe1ff */
[----:B------:R-:W-:Y:S01]  /*11f0*/  IMAD R90, R0, R90, R15 ;  /* 0x0000005a005a7224 */ /* 0x000fe200078e020f */
[----:B------:R-:W-:Y:S01]  /*1200*/  PRMT R0, RZ, 0x7610, R0 ;  /* 0x00007610ff007816 */ /* 0x000fe20000000000 */
[----:B----4-:R-:W-:-:S04]  /*1210*/  IMAD.MOV R91, RZ, RZ, -R91 ;  /* 0x000000ffff5b7224 */ /* 0x010fc800078e0a5b */
[----:B------:R-:W-:Y:S01]  /*1220*/  IMAD R91, R2, R91, R9 ;  /* 0x0000005b025b7224 */ /* 0x000fe200078e0209 */
[----:B-1----:R-:W-:Y:S06]  /*1230*/  BRA.U UP4, `(.L_x_18) ;  /* 0x0000000104247547 */ /* 0x002fec000b800000 */
[----:B------:R-:W-:Y:S01]  /*1240*/  ISETP.NE.AND P1, PT, R90, RZ, PT ;  /* 0x000000ff5a00720c */ /* 0x000fe20003f25270 */
[----:B------:R-:W-:Y:S01]  /*1250*/  IMAD.MOV.U32 R0, RZ, RZ, 0x3 ;  /* 0x00000003ff007424 */ /* 0x000fe200078e00ff */
[C---:B------:R-:W-:Y:S02]  /*1260*/  LOP3.LUT R2, R91.reuse, 0xfffffffe, RZ, 0xc0, !PT ;  /* 0xfffffffe5b027812 */ /* 0x040fe400078ec0ff */
[----:B------:R-:W-:Y:S02]  /*1270*/  ISETP.LT.U32.OR P1, PT, R91, 0x2, !P1 ;  /* 0x000000025b00780c */ /* 0x000fe40004f21470 */
[----:B------:R-:W-:Y:S02]  /*1280*/  SHF.L.U32 R0, R0, R2, RZ ;  /* 0x0000000200007219 */ /* 0x000fe400000006ff */
[----:B------:R-:W-:Y:S02]  /*1290*/  SEL R4, RZ, 0x1, !P1 ;  /* 0x00000001ff047807 */ /* 0x000fe40004800000 */
[----:B------:R-:W-:-:S05]  /*12a0*/  SEL R3, RZ, 0x2, !P1 ;  /* 0x00000002ff037807 */ /* 0x000fca0004800000 */
[----:B------:R-:W-:-:S05]  /*12b0*/  IMAD.IADD R3, R4, 0x1, R3 ;  /* 0x0000000104037824 */ /* 0x000fca00078e0203 */
[----:B------:R-:W-:Y:S02]  /*12c0*/  PRMT R8, R3, 0x7610, R8 ;  /* 0x0000761003087816 */ /* 0x000fe40000000008 */
.L_x_18:
[----:B------:R-:W-:Y:S05]  /*12d0*/  @!P0 BRA `(.L_x_19) ;  /* 0x0000000000b88947 */ /* 0x000fea0003800000 */
[----:B------:R-:W1:Y:S01]  /*12e0*/  LDC.64 R4, c[0x0][0xb18] ;  /* 0x0002c600ff047b82 */ /* 0x000e620000000a00 */
[----:B------:R-:W-:-:S07]  /*12f0*/  ISETP.NE.AND P0, PT, R11, 0x1, PT ;  /* 0x000000010b00780c */ /* 0x000fce0003f05270 */
[----:B------:R-:W2:Y:S08]  /*1300*/  LDC R14, c[0x0][0xb0c] ;  /* 0x0002c300ff0e7b82 */ /* 0x000eb00000000800 */
[----:B------:R-:W3:Y:S08]  /*1310*/  LDC R16, c[0x0][0x370] ;  /* 0x0000dc00ff107b82 */ /* 0x000ef00000000800 */
[----:B------:R-:W4:Y:S01]  /*1320*/  LDC R13, c[0x0][0x374] ;  /* 0x0000dd00ff0d7b82 */ /* 0x000f220000000800 */
[----:B-1----:R-:W-:-:S07]  /*1330*/  ISETP.NE.AND P1, PT, R4, 0x1, PT ;  /* 0x000000010400780c */ /* 0x002fce0003f25270 */
[----:B------:R-:W3:Y:S01]  /*1340*/  LDC.64 R6, c[0x0][0xb10] ;  /* 0x0002c400ff067b82 */ /* 0x000ee20000000a00 */
[----:B--2---:R-:W-:-:S07]  /*1350*/  ISETP.NE.AND P2, PT, R14, 0x1, PT ;  /* 0x000000010e00780c */ /* 0x004fce0003f45270 */
[----:B------:R-:W1:Y:S08]  /*1360*/  LDC R12, c[0x0][0xb20] ;  /* 0x0002c800ff0c7b82 */ /* 0x000e700000000800 */
[----:B------:R-:W2:Y:S01]  /*1370*/  LDC.64 R2, c[0x0][0xb28] ;  /* 0x0002ca00ff027b82 */ /* 0x000ea20000000a00 */
[----:B----4-:R-:W-:-:S04]  /*1380*/  IMAD.HI.U32 R17, R13, R5, RZ ;  /* 0x000000050d117227 */ /* 0x010fc800078e00ff */
[----:B------:R-:W-:-:S04]  /*1390*/  IMAD.HI.U32 R5, R15, R5, RZ ;  /* 0x000000050f057227 */ /* 0x000fc800078e00ff */
[----:B---3--:R-:W-:-:S05]  /*13a0*/  IMAD.HI.U32 R18, R16, R6, RZ ;  /* 0x0000000610127227 */ /* 0x008fca00078e00ff */
[-C--:B------:R-:W-:Y:S01]  /*13b0*/  @P2 SHF.R.U32.HI R16, RZ, R7.reuse, R18 ;  /* 0x00000007ff102219 */ /* 0x080fe20000011612 */
[----:B------:R-:W-:Y:S01]  /*13c0*/  IMAD.HI.U32 R18, R9, R6, RZ ;  /* 0x0000000609127227 */ /* 0x000fe200078e00ff */
[-C--:B-1----:R-:W-:Y:S02]  /*13d0*/  @P1 SHF.R.U32.HI R13, RZ, R12.reuse, R17 ;  /* 0x0000000cff0d1219 */ /* 0x082fe40000011611 */
[----:B------:R-:W-:Y:S02]  /*13e0*/  SHF.R.U32.HI R5, RZ, R12, R5 ;  /* 0x0000000cff057219 */ /* 0x000fe40000011605 */
[----:B------:R-:W-:Y:S02]  /*13f0*/  SHF.R.U32.HI R18, RZ, R7, R18 ;  /* 0x00000007ff127219 */ /* 0x000fe40000011612 */
[----:B------:R-:W-:Y:S01]  /*1400*/  SEL R5, R15, R5, !P1 ;  /* 0x000000050f057207 */ /* 0x000fe20004800000 */
[----:B--2---:R-:W-:Y:S01]  /*1410*/  IMAD.HI.U32 R17, R13, R2, RZ ;  /* 0x000000020d117227 */ /* 0x004fe200078e00ff */
[----:B------:R-:W-:-:S03]  /*1420*/  SEL R18, R9, R18, !P2 ;  /* 0x0000001209127207 */ /* 0x000fc60005000000 */
[----:B------:R-:W-:Y:S01]  /*1430*/  IMAD.HI.U32 R6, R16, R2, RZ ;  /* 0x0000000210067227 */ /* 0x000fe200078e00ff */
[----:B------:R-:W-:-:S04]  /*1440*/  @P0 SHF.R.U32.HI R13, RZ, R3, R17 ;  /* 0x00000003ff0d0219 */ /* 0x000fc80000011611 */
[----:B------:R-:W-:Y:S01]  /*1450*/  @P0 SHF.R.U32.HI R16, RZ, R3, R6 ;  /* 0x00000003ff100219 */ /* 0x000fe20000011606 */
[----:B------:R-:W-:-:S04]  /*1460*/  IMAD R13, R13, R11, RZ ;  /* 0x0000000b0d0d7224 */ /* 0x000fc800078e02ff */
[----:B------:R-:W-:Y:S01]  /*1470*/  IMAD R6, R16, R11, RZ ;  /* 0x0000000b10067224 */ /* 0x000fe200078e02ff */
[----:B------:R-:W-:-:S04]  /*1480*/  ISETP.GE.AND P1, PT, R5, R13, PT ;  /* 0x0000000d0500720c */ /* 0x000fc80003f26270 */
[----:B------:R-:W-:Y:S01]  /*1490*/  ISETP.GE.OR P1, PT, R18, R6, P1 ;  /* 0x000000061200720c */ /* 0x000fe20000f26670 */
[----:B------:R-:W-:-:S05]  /*14a0*/  IMAD.HI.U32 R6, R5, R2, RZ ;  /* 0x0000000205067227 */ /* 0x000fca00078e00ff */
[----:B------:R-:W-:-:S04]  /*14b0*/  SHF.R.U32.HI R6, RZ, R3, R6 ;  /* 0x00000003ff067219 */ /* 0x000fc80000011606 */
[----:B------:R-:W-:-:S03]  /*14c0*/  SEL R6, R5, R6, !P0 ;  /* 0x0000000605067207 */ /* 0x000fc60004000000 */
[----:B------:R-:W-:Y:S01]  /*14d0*/  @!P1 IMAD.HI.U32 R7, R18, R2, RZ ;  /* 0x0000000212079227 */ /* 0x000fe200078e00ff */
[----:B------:R-:W-:-:S04]  /*14e0*/  IADD3 R2, PT, PT, -R6, RZ, RZ ;  /* 0x000000ff06027210 */ /* 0x000fc80007ffe1ff */
[----:B------:R-:W-:Y:S01]  /*14f0*/  @!P1 SHF.R.U32.HI R3, RZ, R3, R7 ;  /* 0x00000003ff039219 */ /* 0x000fe20000011607 */
[----:B------:R-:W-:Y:S01]  /*1500*/  IMAD R2, R11, R2, R5 ;  /* 0x000000020b027224 */ /* 0x000fe200078e0205 */
[----:B------:R-:W-:Y:S02]  /*1510*/  IADD3 R7, PT, PT, -R5, RZ, RZ ;  /* 0x000000ff05077210 */ /* 0x000fe40007ffe1ff */
[----:B------:R-:W-:-:S03]  /*1520*/  @!P1 SEL R3, R18, R3, !P0 ;  /* 0x0000000312039207 */ /* 0x000fc60004000000 */
[----:B------:R-:W-:Y:S02]  /*1530*/  IMAD R7, R4, R7, R15 ;  /* 0x0000000704077224 */ /* 0x000fe400078e020f */
[--C-:B------:R-:W-:Y:S02]  /*1540*/  @!P1 IMAD.IADD R6, R6, 0x1, -R3.reuse ;  /* 0x0000000106069824 */ /* 0x100fe400078e0a03 */
[----:B------:R-:W-:Y:S01]  /*1550*/  @!P1 IMAD R3, R2, R16, R3 ;  /* 0x0000001002039224 */ /* 0x000fe200078e0203 */
[----:B------:R-:W-:Y:S01]  /*1560*/  IADD3 R2, PT, PT, -R18, RZ, RZ ;  /* 0x000000ff12027210 */ /* 0x000fe20007ffe1ff */
[----:B------:R-:W-:Y:S02]  /*1570*/  @!P1 IMAD R5, R6, R11, R18 ;  /* 0x0000000b06059224 */ /* 0x000fe400078e0212 */
[----:B------:R-:W-:Y:S02]  /*1580*/  @!P1 IMAD.MOV.U32 R18, RZ, RZ, R3 ;  /* 0x000000ffff129224 */ /* 0x000fe400078e0003 */
[----:B------:R-:W-:-:S02]  /*1590*/  IMAD R2, R14, R2, R9 ;  /* 0x000000020e027224 */ /* 0x000fc400078e0209 */
[----:B------:R-:W-:Y:S02]  /*15a0*/  IMAD R15, R5, R4, R7 ;  /* 0x00000004050f7224 */ /* 0x000fe400078e0207 */
[----:B------:R-:W-:Y:S02]  /*15b0*/  IMAD R14, R18, R14, R2 ;  /* 0x0000000e120e7224 */ /* 0x000fe400078e0202 */
.L_x_19:
[----:B------:R-:W-:Y:S05]  /*15c0*/  BRA.U UP3, `(.L_x_20) ;  /* 0x0000000103407547 */ /* 0x000fea000b800000 */
[----:B------:R-:W1:Y:S08]  /*15d0*/  LDC.64 R4, c[0x0][0xb10] ;  /* 0x0002c400ff047b82 */ /* 0x000e700000000a00 */
[----:B------:R-:W2:Y:S08]  /*15e0*/  LDC.64 R2, c[0x0][0xb18] ;  /* 0x0002c600ff027b82 */ /* 0x000eb00000000a00 */
[----:B------:R-:W3:Y:S08]  /*15f0*/  LDC R6, c[0x0][0xb20] ;  /* 0x0002c800ff067b82 */ /* 0x000ef00000000800 */
[----:B------:R-:W4:Y:S01]  /*1600*/  LDC R7, c[0x0][0xb0c] ;  /* 0x0002c300ff077b82 */ /* 0x000f220000000800 */
[----:B-1----:R-:W-:-:S05]  /*1610*/  IMAD.HI.U32 R4, R14, R4, RZ ;  /* 0x000000040e047227 */ /* 0x002fca00078e00ff */
[----:B------:R-:W-:Y:S01]  /*1620*/  SHF.R.U32.HI R4, RZ, R5, R4 ;  /* 0x00000005ff047219 */ /* 0x000fe20000011604 */
[----:B--2---:R-:W-:Y:S01]  /*1630*/  IMAD.HI.U32 R3, R15, R3, RZ ;  /* 0x000000030f037227 */ /* 0x004fe200078e00ff */
[----:B------:R-:W-:-:S04]  /*1640*/  ISETP.NE.AND P0, PT, R2, 0x1, PT ;  /* 0x000000010200780c */ /* 0x000fc80003f05270 */
[----:B---3--:R-:W-:-:S04]  /*1650*/  SHF.R.U32.HI R3, RZ, R6, R3 ;  /* 0x00000006ff037219 */ /* 0x008fc80000011603 */
[----:B------:R-:W-:Y:S02]  /*1660*/  SEL R3, R15, R3, !P0 ;  /* 0x000000030f037207 */ /* 0x000fe40004000000 */
[----:B----4-:R-:W-:-:S04]  /*1670*/  ISETP.NE.AND P1, PT, R7, 0x1, PT ;  /* 0x000000010700780c */ /* 0x010fc80003f25270 */
[----:B------:R-:W-:-:S05]  /*1680*/  SEL R5, R14, R4, !P1 ;  /* 0x000000040e057207 */ /* 0x000fca0004800000 */
[----:B------:R-:W-:Y:S02]  /*1690*/  IMAD.IADD R4, R3, 0x1, -R5 ;  /* 0x0000000103047824 */ /* 0x000fe400078e0a05 */
[----:B------:R-:W-:Y:S02]  /*16a0*/  IMAD.IADD R3, R5, 0x1, -R3 ;  /* 0x0000000105037824 */ /* 0x000fe400078e0a03 */
[----:B------:R-:W-:Y:S02]  /*16b0*/  IMAD R14, R4, R7, R14 ;  /* 0x00000007040e7224 */ /* 0x000fe400078e020e */
[----:B------:R-:W-:Y:S02]  /*16c0*/  IMAD R15, R3, R2, R15 ;  /* 0x00000002030f7224 */ /* 0x000fe400078e020f */
.L_x_20:
[----:B------:R-:W-:Y:S05]  /*16d0*/  BRA.U !UP1, `(.L_x_21) ;  /* 0x00000001090c7547 */ /* 0x000fea000b800000 */
[----:B------:R-:W-:Y:S01]  /*16e0*/  UCGABAR_WAIT ;  /* 0x0000000000007dc7 */ /* 0x000fe20008000000 */
[----:B------:R-:W-:Y:S01]  /*16f0*/  CCTL.IVALL ;  /* 0x00000000ff00798f */ /* 0x000fe20002000000 */
[----:B------:R-:W-:Y:S05]  /*1700*/  BRA `(.L_x_22) ;  /* 0x0000000000047947 */ /* 0x000fea0003800000 */
.L_x_21:
[----:B------:R-:W-:Y:S06]  /*1710*/  BAR.SYNC.DEFER_BLOCKING 0x0 ;  /* 0x0000000000007b1d */ /* 0x000fec0000010000 */
.L_x_22:
[----:B------:R-:W-:Y:S05]  /*1720*/  BRA.U UP2, `(.L_x_23) ;  /* 0x0000001902647547 */ /* 0x000fea000b800000 */
[----:B------:R-:W1:Y:S01]  /*1730*/  LDCU UR4, c[0x0][0x38c] ;  /* 0x00007180ff0477ac */ /* 0x000e620008000800 */
[----:B------:R-:W2:Y:S01]  /*1740*/  LDC R8, c[0x0][0x370] ;  /* 0x0000dc00ff087b82 */ /* 0x000ea20000000800 */
[C---:B------:R-:W-:Y:S01]  /*1750*/  IMAD.SHL.U32 R19, R9.reuse, 0x40, RZ ;  /* 0x0000004009137824 */ /* 0x040fe200078e00ff */
[----:B------:R-:W-:Y:S01]  /*1760*/  PLOP3.LUT P1, PT, PT, PT, UP5, 0x80, 0x8 ;  /* 0x000000000008781c */ /* 0x000fe20003f2f058 */
[----:B------:R-:W-:Y:S01]  /*1770*/  UISETP.NE.AND UP1, UPT, UR10, URZ, UPT ;  /* 0x000000ff0a00728c */ /* 0x000fe2000bf25270 */
[----:B------:R-:W-:Y:S01]  /*1780*/  ISETP.NE.AND P4, PT, R10, RZ, P5 ;  /* 0x000000ff0a00720c */ /* 0x000fe20002f85270 */
[----:B------:R-:W-:Y:S01]  /*1790*/  IMAD.SHL.U32 R18, R9, 0x80, RZ ;  /* 0x0000008009127824 */ /* 0x000fe200078e00ff */
[----:B------:R-:W-:Y:S01]  /*17a0*/  PLOP3.LUT P1, PT, P1, PT, PT, 0x8, 0x80 ;  /* 0x000000000080781c */ /* 0x000fe20000f2e170 */
[----:B------:R-:W-:Y:S01]  /*17b0*/  IMAD.MOV.U32 R17, RZ, RZ, 0x1 ;  /* 0x00000001ff117424 */ /* 0x000fe200078e00ff */
[----:B------:R-:W3:Y:S01]  /*17c0*/  LDC R0, c[0x0][0x374] ;  /* 0x0000dd00ff007b82 */ /* 0x000ee20000000800 */
[----:B------:R-:W-:Y:S01]  /*17d0*/  IMAD.MOV.U32 R16, RZ, RZ, RZ ;  /* 0x000000ffff107224 */ /* 0x000fe200078e00ff */
[----:B------:R-:W-:Y:S01]  /*17e0*/  CS2R R12, SRZ ;  /* 0x00000000000c7805 */ /* 0x000fe2000001ff00 */
[----:B------:R-:W-:Y:S01]  /*17f0*/  IMAD.MOV.U32 R11, RZ, RZ, 0x1 ;  /* 0x00000001ff0b7424 */ /* 0x000fe200078e00ff */
[----:B------:R-:W-:Y:S01]  /*1800*/  LOP3.LUT R19, R19, 0x40, RZ, 0xc0, !PT ;  /* 0x0000004013137812 */ /* 0x000fe200078ec0ff */
[----:B------:R-:W4:Y:S01]  /*1810*/  LDCU.64 UR14, c[0x0][0x348] ;  /* 0x00006900ff0e77ac */ /* 0x000f220008000a00 */
[----:B-1----:R-:W-:-:S02]  /*1820*/  UIADD3 UR5, UPT, UPT, UR4, 0x1f, URZ ;  /* 0x0000001f04057890 */ /* 0x002fc4000fffe0ff */
[----:B------:R-:W-:Y:S02]  /*1830*/  USEL UR22, UR6, 0x2, UP1 ;  /* 0x0000000206167887 */ /* 0x000fe40008800000 */
[----:B------:R-:W-:Y:S01]  /*1840*/  USHF.R.S32.HI UR7, URZ, 0x1f, UR5 ;  /* 0x0000001fff077899 */ /* 0x000fe20008011405 */
[----:B------:R-:W-:-:S03]  /*1850*/  UMOV UR23, URZ ;  /* 0x000000ff00177c82 */ /* 0x000fc60008000000 */
[----:B------:R-:W-:Y:S02]  /*1860*/  ULEA.HI UR7, UR7, UR5, URZ, 0x5 ;  /* 0x0000000507077291 */ /* 0x000fe4000f8f28ff */
[----:B------:R-:W-:Y:S02]  /*1870*/  UIADD3 UR5, UPT, UPT, UR4, -0x1, URZ ;  /* 0xffffffff04057890 */ /* 0x000fe4000fffe0ff */
[----:B------:R-:W-:Y:S02]  /*1880*/  USHF.R.S32.HI UR7, URZ, 0x5, UR7 ;  /* 0x00000005ff077899 */ /* 0x000fe40008011407 */
[----:B------:R-:W-:Y:S02]  /*1890*/  UISETP.GE.U32.AND UP2, UPT, UR5, -0x3f, UPT ;  /* 0xffffffc10500788c */ /* 0x000fe4000bf46070 */
[----:B------:R-:W-:Y:S02]  /*18a0*/  UISETP.LT.U32.AND UP0, UPT, UR7, 0x10, UPT ;  /* 0x000000100700788c */ /* 0x000fe4000bf01070 */
[----:B------:R-:W-:-:S02]  /*18b0*/  UIADD3 UR4, UPT, UPT, UR4, 0x3e, URZ ;  /* 0x0000003e04047890 */ /* 0x000fc4000fffe0ff */
[----:B------:R-:W-:-:S04]  /*18c0*/  USEL UR5, UR7, 0x10, UP0 ;  /* 0x0000001007057887 */ /* 0x000fc80008000000 */
[----:B------:R-:W-:Y:S02]  /*18d0*/  UIADD3 UR21, UPT, UPT, UR5, -0x1, URZ ;  /* 0xffffffff05157890 */ /* 0x000fe4000fffe0ff */
[----:B------:R-:W-:Y:S02]  /*18e0*/  @UP2 UIADD3 UR21, UPT, UPT, UR5, URZ, URZ ;  /* 0x000000ff05152290 */ /* 0x000fe4000fffe0ff */
[----:B------:R-:W-:Y:S02]  /*18f0*/  UIADD3 UR24, UPT, UPT, UR7, -UR5, URZ ;  /* 0x8000000507187290 */ /* 0x000fe4000fffe0ff */
[----:B------:R-:W-:Y:S02]  /*1900*/  UIADD3 UR13, UPT, UPT, UR21, 0x1, URZ ;  /* 0x00000001150d7890 */ /* 0x000fe4000fffe0ff */
[----:B--2-4-:R-:W-:-:S12]  /*1910*/  UIADD3 UR21, UPT, UPT, -UR21, URZ, URZ ;  /* 0x000000ff15157290 */ /* 0x014fd8000fffe1ff */
.L_x_43:
[----:B------:R-:W-:Y:S01]  /*1920*/  UISETP.NE.AND UP0, UPT, UR37, URZ, UPT ;  /* 0x000000ff2500728c */ /* 0x000fe2000bf05270 */
[----:B------:R-:W1:Y:S08]  /*1930*/  S2UR UR37, SR_CgaCtaId ;  /* 0x00000000002579c3 */ /* 0x000e700000008800 */
[----:B------:R-:W-:Y:S05]  /*1940*/  BRA.U UP0, `(.L_x_24) ;  /* 0x0000000100347547 */ /* 0x000fea000b800000 */
[----:B------:R-:W2:Y:S01]  /*1950*/  S2R R2, SR_CgaCtaId ;  /* 0x0000000000027919 */ /* 0x000ea20000008800 */
[----:B------:R-:W-:-:S04]  /*1960*/  MOV R3, 0x400 ;  /* 0x0000040000037802 */ /* 0x000fc80000000f00 */
[----:B--2---:R-:W-:Y:S02]  /*1970*/  LEA R2, R2, R3, 0x18 ;  /* 0x0000000302027211 */ /* 0x004fe400078ec0ff */
[----:B------:R-:W-:-:S03]  /*1980*/  SHF.L.U32 R3, R11, 0x1f, RZ ;  /* 0x0000001f0b037819 */ /* 0x000fc600000006ff */
[----:B------:R-:W-:-:S04]  /*1990*/  IMAD R2, R12, 0x8, R2 ;  /* 0x000000080c027824 */ /* 0x000fc800078e0202 */
[----:B------:R-:W2:Y:S02]  /*19a0*/  SYNCS.PHASECHK.TRANS64.TRYWAIT P0, [R2+URZ+0x1c0], R3 ;  /* 0x0001c003020075a7 */ /* 0x000ea400080011ff */
[----:B--2---:R-:W-:Y:S05]  /*19b0*/  @!P0 BRA `(.L_x_25) ;  /* 0x00000080008c8947 */ /* 0x004fea0003800000 */
.L_x_162:
[----:B------:R-:W-:Y:S01]  /*19c0*/  VIADD R12, R12, 0x1 ;  /* 0x000000010c0c7836 */ /* 0x000fe20000000000 */
[----:B------:R2:W-:Y:S04]  /*19d0*/  SYNCS.ARRIVE.TRANS64.A1T0 RZ, [R2+URZ+0x1b0], RZ ;  /* 0x0001b0ff02ff79a7 */ /* 0x0005e800081000ff */
[----:B------:R-:W-:-:S04]  /*19e0*/  ISETP.NE.AND P0, PT, R12, 0x2, PT ;  /* 0x000000020c00780c */ /* 0x000fc80003f05270 */
[----:B------:R-:W-:Y:S02]  /*19f0*/  SEL R12, R12, RZ, P0 ;  /* 0x000000ff0c0c7207 */ /* 0x000fe40000000000 */
[----:B--2---:R-:W-:-:S04]  /*1a00*/  SEL R2, RZ, 0x1, P0 ;  /* 0x00000001ff027807 */ /* 0x004fc80000000000 */
[----:B------:R-:W-:-:S07]  /*1a10*/  LOP3.LUT R11, R11, R2, RZ, 0x3c, !PT ;  /* 0x000000020b0b7212 */ /* 0x000fce00078e3cff */
.L_x_24:
[----:B------:R-:W-:Y:S01]  /*1a20*/  UMOV UR6, 0x400 ;  /* 0x0000040000067882 */ /* 0x000fe20000000000 */
[----:B------:R-:W-:Y:S01]  /*1a30*/  SHF.L.U32 R2, R17, 0x1f, RZ ;  /* 0x0000001f11027819 */ /* 0x000fe200000006ff */
[----:B-1----:R-:W-:Y:S01]  /*1a40*/  ULEA UR6, UR37, UR6, 0x18 ;  /* 0x0000000625067291 */ /* 0x002fe2000f8ec0ff */
[----:B------:R-:W-:Y:S01]  /*1a50*/  R2UR UR35, R18 ;  /* 0x00000000122372ca */ /* 0x000fe200000e0000 */
[----:B------:R-:W-:Y:S01]  /*1a60*/  UISETP.GE.U32.AND UP0, UPT, UR4, 0x3f, UPT ;  /* 0x0000003f0400788c */ /* 0x000fe2000bf06070 */
[----:B------:R-:W-:Y:S01]  /*1a70*/  R2UR UR11, R19 ;  /* 0x00000000130b72ca */ /* 0x000fe200000e0000 */
[----:B------:R-:W-:Y:S01]  /*1a80*/  ULEA UR8, UR23, UR6, 0x3 ;  /* 0x0000000617087291 */ /* 0x000fe2000f8e18ff */
[----:B------:R-:W-:-:S08]  /*1a90*/  UMOV UR25, URZ ;  /* 0x000000ff00197c82 */ /* 0x000fd00008000000 */
[----:B------:R1:W2:Y:S01]  /*1aa0*/  SYNCS.PHASECHK.TRANS64.TRYWAIT P0, [UR8+0x80], R2 ;  /* 0x00008002ff0075a7 */ /* 0x0002a20008001108 */
[----:B------:R-:W-:-:S13]  /*1ab0*/  R2UR UR8, R15 ;  /* 0x000000000f0872ca */ /* 0x000fda00000e0000 */
[----:B------:R-:W-:Y:S01]  /*1ac0*/  ULEA UR11, UR8, UR11, 0x7 ;  /* 0x0000000b080b7291 */ /* 0x000fe2000f8e38ff */
[----:B-1----:R-:W-:-:S05]  /*1ad0*/  LEA.HI R2, R14, R14, RZ, 0x1 ;  /* 0x0000000e0e027211 */ /* 0x002fca00078f08ff */
[----:B------:R-:W-:-:S05]  /*1ae0*/  IMAD.SHL.U32 R2, R2, 0x80, RZ ;  /* 0x0000008002027824 */ /* 0x000fca00078e00ff */
[----:B------:R-:W-:-:S04]  /*1af0*/  LOP3.LUT R2, R2, 0xffffff00, RZ, 0xc0, !PT ;  /* 0xffffff0002027812 */ /* 0x000fc800078ec0ff */
[----:B------:R-:W-:-:S13]  /*1b00*/  R2UR UR9, R2 ;  /* 0x00000000020972ca */ /* 0x000fda00000e0000 */
[----:B------:R-:W-:Y:S01]  /*1b10*/  ULOP3.LUT UR35, UR9, 0x80, UR35, 0xf8, !UPT ;  /* 0x0000008009237892 */ /* 0x000fe2000f8ef823 */
[----:B------:R-:W-:Y:S11]  /*1b20*/  BRA.U !UP0, `(.L_x_26) ;  /* 0x0000000108c07547 */ /* 0x000ff6000b800000 */
[----:B------:R-:W-:Y:S01]  /*1b30*/  UMOV UR16, UR21 ;  /* 0x0000001500107c82 */ /* 0x000fe20008000000 */
[----:B------:R-:W-:Y:S01]  /*1b40*/  UMOV UR17, UR23 ;  /* 0x0000001700117c82 */ /* 0x000fe20008000000 */
[----:B------:R-:W-:-:S05]  /*1b50*/  UMOV UR34, URZ ;  /* 0x000000ff00227c82 */ /* 0x000fca0008000000 */
.L_x_32:
[----:B------:R-:W-:Y:S01]  /*1b60*/  ULEA UR33, UR17, UR6, 0x3 ;  /* 0x0000000611217291 */ /* 0x000fe2000f8e18ff */
[----:B------:R-:W-:Y:S01]  /*1b70*/  @P5 MOV R3, 0x6000 ;  /* 0x0000600000035802 */ /* 0x000fe20000000f00 */
[----:B-12-4-:R-:W-:Y:S10]  /*1b80*/  @P0 BRA `(.L_x_27) ;  /* 0x00000000000c0947 */ /* 0x016ff40003800000 */
[----:B------:R-:W-:-:S04]  /*1b90*/  SHF.L.U32 R4, R17, 0x1f, RZ ;  /* 0x0000001f11047819 */ /* 0x000fc800000006ff */
[----:B------:R-:W1:Y:S02]  /*1ba0*/  SYNCS.PHASECHK.TRANS64.TRYWAIT P0, [UR33+0x80], R4 ;  /* 0x00008004ff0075a7 */ /* 0x000e640008001121 */
[----:B-1----:R-:W-:Y:S05]  /*1bb0*/  @!P0 BRA `(.L_x_28) ;  /* 0x0000008000208947 */ /* 0x002fea0003800000 */
.L_x_27:
[----:B------:R2:W-:Y:S01]  /*1bc0*/  @P5 SYNCS.ARRIVE.TRANS64 RZ, [UR33], R3 ;  /* 0x00000003ffff59a7 */ /* 0x0005e20008000021 */
[----:B------:R-:W-:Y:S02]  /*1bd0*/  ULOP3.LUT UR8, UR22, 0x2, URZ, 0xfc, !UPT ;  /* 0x0000000216087892 */ /* 0x000fe4000f8efcff */
[----:B------:R-:W-:Y:S02]  /*1be0*/  UIADD3 UR16, UPT, UPT, UR16, 0x1, URZ ;  /* 0x0000000110107890 */ /* 0x000fe4000fffe0ff */
[----:B------:R-:W-:Y:S02]  /*1bf0*/  UISETP.NE.AND UP0, UPT, UR8, 0x2, UPT ;  /* 0x000000020800788c */ /* 0x000fe4000bf05270 */
[----:B------:R-:W-:-:S07]  /*1c00*/  UISETP.NE.AND UP2, UPT, UR16, 0x1, UPT ;  /* 0x000000011000788c */ /* 0x000fce000bf45270 */
[----:B------:R-:W-:Y:S05]  /*1c10*/  BRA.U UP0, `(.L_x_29) ;  /* 0x0000000100047547 */ /* 0x000fea000b800000 */
[----:B------:R-:W-:Y:S05]  /*1c20*/  BPT.TRAP 0x1 ;  /* 0x000000040000795c */ /* 0x000fea0000300000 */
.L_x_29:
[----:B------:R-:W-:Y:S04]  /*1c30*/  BSSY.RECONVERGENT B0, `(.L_x_30) ;  /* 0x0000003000007945 */ /* 0x000fe80003800200 */
[----:B------:R-:W-:Y:S05]  /*1c40*/  @!P4 BRA `(.L_x_31) ;  /* 0x000000000004c947 */ /* 0x000fea0003800000 */
[----:B------:R-:W-:Y:S05]  /*1c50*/  BPT.TRAP 0x1 ;  /* 0x000000040000795c */ /* 0x000fea0000300000 */
.L_x_31:
[----:B------:R-:W-:Y:S05]  /*1c60*/  BSYNC.RECONVERGENT B0 ;  /* 0x0000000000007941 */ /* 0x000fea0003800200 */
.L_x_30:
[----:B------:R-:W-:Y:S02]  /*1c70*/  UIADD3 UR23, UPT, UPT, UR17, 0x1, URZ ;  /* 0x0000000111177890 */ /* 0x000fe4000fffe0ff */
[----:B------:R-:W-:Y:S02]  /*1c80*/  ULEA UR32, UR17, UR6, 0xd ;  /* 0x0000000611207291 */ /* 0x000fe4000f8e68ff */
[----:B------:R-:W-:Y:S02]  /*1c90*/  UISETP.NE.AND UP0, UPT, UR23, 0x10, UPT ;  /* 0x000000101700788c */ /* 0x000fe4000bf05270 */
[----:B------:R-:W-:Y:S02]  /*1ca0*/  UIADD3 UR28, UP1, UPT, UR14, 0x80, URZ ;  /* 0x000000800e1c7890 */ /* 0x000fe4000ff3e0ff */
[----:B------:R-:W-:Y:S02]  /*1cb0*/  USEL UR9, URZ, 0x1, UP0 ;  /* 0x00000001ff097887 */ /* 0x000fe40008000000 */
[----:B------:R-:W-:-:S02]  /*1cc0*/  USEL UR23, UR23, URZ, UP0 ;  /* 0x000000ff17177287 */ /* 0x000fc40008000000 */
[----:B------:R-:W-:Y:S02]  /*1cd0*/  UIADD3 UR26, UP0, UPT, UR14, 0x180, URZ ;  /* 0x000001800e1a7890 */ /* 0x000fe4000ff1e0ff */
[----:B------:R-:W-:Y:S01]  /*1ce0*/  ULEA UR8, UR23, UR6, 0x3 ;  /* 0x0000000617087291 */ /* 0x000fe2000f8e18ff */
[----:B------:R-:W-:Y:S01]  /*1cf0*/  LOP3.LUT R17, R17, UR9, RZ, 0x3c, !PT ;  /* 0x0000000911117c12 */ /* 0x000fe2000f8e3cff */
[----:B------:R-:W-:Y:S02]  /*1d00*/  ULOP3.LUT UR33, UR33, 0xfefffff8, URZ, 0xc0, !UPT ;  /* 0xfefffff821217892 */ /* 0x000fe4000f8ec0ff */
[----:B------:R-:W-:Y:S01]  /*1d10*/  UIADD3.X UR29, UPT, UPT, URZ, UR15, URZ, UP1, !UPT ;  /* 0x0000000fff1d7290 */ /* 0x000fe20008ffe4ff */
[----:B-1----:R-:W-:Y:S01]  /*1d20*/  SHF.L.U32 R2, R17, 0x1f, RZ ;  /* 0x0000001f11027819 */ /* 0x002fe200000006ff */
[----:B------:R-:W-:Y:S02]  /*1d30*/  UIADD3 UR32, UPT, UPT, UR32, 0x8600, URZ ;  /* 0x0000860020207890 */ /* 0x000fe4000fffe0ff */
[----:B------:R-:W-:Y:S01]  /*1d40*/  UIADD3.X UR27, UPT, UPT, URZ, UR15, URZ, UP0, !UPT ;  /* 0x0000000fff1b7290 */ /* 0x000fe200087fe4ff */
[----:B------:R1:W4:Y:S01]  /*1d50*/  SYNCS.PHASECHK.TRANS64.TRYWAIT P0, [UR8+0x80], R2 ;  /* 0x00008002ff0075a7 */ /* 0x0003220008001108 */
[----:B------:R-:W-:Y:S01]  /*1d60*/  ULEA UR8, UR17, UR6, 0xc ;  /* 0x0000000611087291 */ /* 0x000fe2000f8e60ff */
[----:B------:R-:W-:Y:S01]  /*1d70*/  UMOV UR18, 0x0 ;  /* 0x0000000000127882 */ /* 0x000fe20000000000 */
[----:B------:R-:W-:-:S02]  /*1d80*/  UMOV UR19, 0x10000000 ;  /* 0x1000000000137882 */ /* 0x000fc40000000000 */
[----:B------:R-:W-:Y:S01]  /*1d90*/  UIADD3 UR8, UPT, UPT, UR8, 0x28600, URZ ;  /* 0x0002860008087890 */ /* 0x000fe2000fffe0ff */
[----:B------:R2:W-:Y:S01]  /*1da0*/  UTMALDG.3D.2CTA [UR32], [UR28], desc[UR18] ;  /* 0x000012201c0075b4 */ /* 0x0005e20008211000 */
[----:B------:R-:W-:Y:S01]  /*1db0*/  UMOV UR10, UR34 ;  /* 0x00000022000a7c82 */ /* 0x000fe20008000000 */
[----:B------:R-:W-:Y:S01]  /*1dc0*/  UMOV UR12, UR36 ;  /* 0x00000024000c7c82 */ /* 0x000fe20008000000 */
[----:B------:R-:W-:Y:S01]  /*1dd0*/  UMOV UR9, UR33 ;  /* 0x0000002100097c82 */ /* 0x000fe20008000000 */
[----:B------:R-:W-:Y:S01]  /*1de0*/  UMOV UR25, UR13 ;  /* 0x0000000d00197c82 */ /* 0x000fe20008000000 */
[----:B------:R-:W-:-:S03]  /*1df0*/  UMOV UR17, UR23 ;  /* 0x0000001700117c82 */ /* 0x000fc60008000000 */
[----:B------:R1:W-:Y:S01]  /*1e00*/  UTMALDG.3D.2CTA [UR8], [UR26], desc[UR18] ;  /* 0x000012081a0075b4 */ /* 0x0003e20008211000 */
[----:B--2---:R-:W-:Y:S01]  /*1e10*/  UIADD3 UR34, UPT, UPT, UR34, 0x20, URZ ;  /* 0x0000002022227890 */ /* 0x004fe2000fffe0ff */
[----:B------:R-:W-:Y:S11]  /*1e20*/  BRA.U UP2, `(.L_x_32) ;  /* 0xfffffffd024c7547 */ /* 0x000ff6000b83ffff */
.L_x_26:
[----:B-1----:R-:W-:Y:S01]  /*1e30*/  ULEA UR8, UR23, UR6, 0x3 ;  /* 0x0000000617087291 */ /* 0x002fe2000f8e18ff */
[----:B------:R-:W-:Y:S01]  /*1e40*/  SHF.L.U32 R2, R17, 0x1f, RZ ;  /* 0x0000001f11027819 */ /* 0x000fe200000006ff */
[----:B------:R-:W-:Y:S01]  /*1e50*/  @!P1 SYNCS.ARRIVE.TRANS64.A1T0 RZ, [UR6+0x148], RZ ;  /* 0x000148ffffff99a7 */ /* 0x000fe20008100006 */
[----:B------:R-:W-:-:S06]  /*1e60*/  UISETP.GT.AND UP0, UPT, UR7, UR5, UPT ;  /* 0x000000050700728c */ /* 0x000fcc000bf04270 */
[----:B--2-4-:R1:W2:Y:S03]  /*1e70*/  SYNCS.PHASECHK.TRANS64.TRYWAIT P0, [UR8+0x80], R2 ;  /* 0x00008002ff0075a7 */ /* 0x0142a60008001108 */
[----:B------:R-:W-:Y:S05]  /*1e80*/  BRA.U !UP0, `(.L_x_33) ;  /* 0x0000000108c07547 */ /* 0x000fea000b800000 */
[----:B------:R-:W-:Y:S01]  /*1e90*/  UIADD3 UR26, UPT, UPT, UR24, UR25, URZ ;  /* 0x00000019181a7290 */ /* 0x000fe2000fffe0ff */
[----:B------:R-:W-:-:S11]  /*1ea0*/  UMOV UR27, UR23 ;  /* 0x00000017001b7c82 */ /* 0x000fd60008000000 */
.L_x_39:
[----:B------:R-:W-:Y:S01]  /*1eb0*/  ULEA UR17, UR27, UR6, 0x3 ;  /* 0x000000061b117291 */ /* 0x000fe2000f8e18ff */
[----:B--2---:R-:W-:Y:S01]  /*1ec0*/  @P5 MOV R3, 0x6000 ;  /* 0x0000600000035802 */ /* 0x004fe20000000f00 */
[----:B-12---:R-:W-:Y:S10]  /*1ed0*/  @P0 BRA `(.L_x_34) ;  /* 0x00000000000c0947 */ /* 0x006ff40003800000 */
[----:B------:R-:W-:-:S04]  /*1ee0*/  SHF.L.U32 R4, R17, 0x1f, RZ ;  /* 0x0000001f11047819 */ /* 0x000fc800000006ff */
[----:B------:R-:W2:Y:S02]  /*1ef0*/  SYNCS.PHASECHK.TRANS64.TRYWAIT P0, [UR17+0x80], R4 ;  /* 0x00008004ff0075a7 */ /* 0x000ea40008001111 */
[----:B--2---:R-:W-:Y:S05]  /*1f00*/  @!P0 BRA `(.L_x_35) ;  /* 0x0000007c00648947 */ /* 0x004fea0003800000 */
.L_x_34:
[----:B------:R2:W-:Y:S01]  /*1f10*/  @P5 SYNCS.ARRIVE.TRANS64 RZ, [UR17], R3 ;  /* 0x00000003ffff59a7 */ /* 0x0005e20008000011 */
[----:B------:R-:W-:-:S04]  /*1f20*/  ULOP3.LUT UR8, UR22, 0x2, URZ, 0xfc, !UPT ;  /* 0x0000000216087892 */ /* 0x000fc8000f8efcff */
[----:B------:R-:W-:-:S09]  /*1f30*/  UISETP.NE.AND UP0, UPT, UR8, 0x2, UPT ;  /* 0x000000020800788c */ /* 0x000fd2000bf05270 */
[----:B------:R-:W-:Y:S05]  /*1f40*/  BRA.U UP0, `(.L_x_36) ;  /* 0x0000000100047547 */ /* 0x000fea000b800000 */
[----:B------:R-:W-:Y:S05]  /*1f50*/  BPT.TRAP 0x1 ;  /* 0x000000040000795c */ /* 0x000fea0000300000 */
.L_x_36:
[----:B------:R-:W-:Y:S04]  /*1f60*/  BSSY.RECONVERGENT B0, `(.L_x_37) ;  /* 0x0000003000007945 */ /* 0x000fe80003800200 */
[----:B------:R-:W-:Y:S05]  /*1f70*/  @!P4 BRA `(.L_x_38) ;  /* 0x000000000004c947 */ /* 0x000fea0003800000 */
[----:B------:R-:W-:Y:S05]  /*1f80*/  BPT.TRAP 0x1 ;  /* 0x000000040000795c */ /* 0x000fea0000300000 */
.L_x_38:
[----:B------:R-:W-:Y:S05]  /*1f90*/  BSYNC.RECONVERGENT B0 ;  /* 0x0000000000007941 */ /* 0x000fea0003800200 */
.L_x_37:
        /* <DEDUP_REMOVED lines=9> */
[----:B------:R-:W-:Y:S02]  /*2030*/  USHF.L.U32 UR18, UR25, 0x5, URZ ;  /* 0x0000000519127899 */ /* 0x000fe400080006ff */
[----:B------:R-:W-:Y:S01]  /*2040*/  ULOP3.LUT UR17, UR17, 0xfefffff8, URZ, 0xc0, !UPT ;  /* 0xfefffff811117892 */ /* 0x000fe2000f8ec0ff */
[----:B-1----:R-:W-:Y:S01]  /*2050*/  SHF.L.U32 R2, R17, 0x1f, RZ ;  /* 0x0000001f11027819 */ /* 0x002fe200000006ff */
[----:B------:R-:W-:Y:S02]  /*2060*/  UIADD3 UR16, UPT, UPT, UR16, 0x8600, URZ ;  /* 0x0000860010107890 */ /* 0x000fe4000fffe0ff */
[----:B------:R-:W-:Y:S01]  /*2070*/  UIADD3.X UR33, UPT, UPT, URZ, UR15, URZ, UP1, !UPT ;  /* 0x0000000fff217290 */ /* 0x000fe20008ffe4ff */
[----:B------:R4:W1:Y:S01]  /*2080*/  SYNCS.PHASECHK.TRANS64.TRYWAIT P0, [UR8+0x80], R2 ;  /* 0x00008002ff0075a7 */ /* 0x0008620008001108 */
[----:B------:R-:W-:-:S02]  /*2090*/  ULEA UR8, UR27, UR6, 0xc ;  /* 0x000000061b087291 */ /* 0x000fc4000f8e60ff */
[----:B------:R-:W-:Y:S02]  /*20a0*/  UIADD3.X UR31, UPT, UPT, URZ, UR15, URZ, UP0, !UPT ;  /* 0x0000000fff1f7290 */ /* 0x000fe400087fe4ff */
[----:B------:R-:W-:Y:S01]  /*20b0*/  UIADD3 UR8, UPT, UPT, UR8, 0x28600, URZ ;  /* 0x0002860008087890 */ /* 0x000fe2000fffe0ff */
[----:B------:R-:W-:Y:S01]  /*20c0*/  UMOV UR28, 0x0 ;  /* 0x00000000001c7882 */ /* 0x000fe20000000000 */
[----:B------:R-:W-:Y:S01]  /*20d0*/  UMOV UR29, 0x10000000 ;  /* 0x10000000001d7882 */ /* 0x000fe20000000000 */
[----:B------:R-:W-:Y:S01]  /*20e0*/  UMOV UR19, UR35 ;  /* 0x0000002300137c82 */ /* 0x000fe20008000000 */
[----:B------:R-:W-:Y:S01]  /*20f0*/  UMOV UR20, UR36 ;  /* 0x0000002400147c82 */ /* 0x000fe20008000000 */
[----:B------:R-:W-:Y:S01]  /*2100*/  UMOV UR12, UR36 ;  /* 0x00000024000c7c82 */ /* 0x000fe20008000000 */
[----:B------:R-:W-:Y:S01]  /*2110*/  UMOV UR9, UR17 ;  /* 0x0000001100097c82 */ /* 0x000fe20008000000 */
[----:B------:R-:W-:Y:S01]  /*2120*/  UMOV UR10, UR18 ;  /* 0x00000012000a7c82 */ /* 0x000fe20008000000 */
[----:B------:R4:W-:Y:S01]  /*2130*/  UTMALDG.3D.2CTA [UR16], [UR32], desc[UR28] ;  /* 0x00001c10200075b4 */ /* 0x0009e20008211000 */
[----:B------:R-:W-:Y:S01]  /*2140*/  UIADD3 UR25, UPT, UPT, UR25, 0x1, URZ ;  /* 0x0000000119197890 */ /* 0x000fe2000fffe0ff */
[----:B------:R-:W-:-:S03]  /*2150*/  UMOV UR27, UR23 ;  /* 0x00000017001b7c82 */ /* 0x000fc60008000000 */
[----:B------:R-:W-:Y:S01]  /*2160*/  UISETP.NE.AND UP0, UPT, UR25, UR26, UPT ;  /* 0x0000001a1900728c */ /* 0x000fe2000bf05270 */
[----:B------:R4:W-:Y:S08]  /*2170*/  UTMALDG.3D.2CTA [UR8], [UR30], desc[UR28] ;  /* 0x00001c081e0075b4 */ /* 0x0009f00008211000 */
[----:B----4-:R-:W-:Y:S05]  /*2180*/  BRA.U UP0, `(.L_x_39) ;  /* 0xfffffffd00487547 */ /* 0x010fea000b83ffff */
.L_x_33:
[C---:B-1----:R-:W-:Y:S01]  /*2190*/  LEA R2, R16.reuse, UR6, 0x3 ;  /* 0x0000000610027c11 */ /* 0x042fe2000f8e18ff */
[----:B------:R-:W-:Y:S01]  /*21a0*/  NOP ;  /* 0x0000000000007918 */ /* 0x000fe20000000000 */
[----:B--2---:R-:W-:Y:S02]  /*21b0*/  SHF.L.U32 R3, R13, 0x1f, RZ ;  /* 0x0000001f0d037819 */ /* 0x004fe400000006ff */
[----:B------:R-:W-:Y:S02]  /*21c0*/  LEA R4, R16, UR6, 0x4 ;  /* 0x0000000610047c11 */ /* 0x000fe4000f8e20ff */
[----:B------:R-:W1:Y:S02]  /*21d0*/  SYNCS.PHASECHK.TRANS64.TRYWAIT P0, [R2+URZ+0x150], R3 ;  /* 0x00015003020075a7 */ /* 0x000e6400080011ff */
[----:B-1----:R-:W-:Y:S05]  /*21e0*/  @!P0 BRA `(.L_x_40) ;  /* 0x0000007800c48947 */ /* 0x002fea0003800000 */
.L_x_165:
[----:B------:R-:W2:Y:S01]  /*21f0*/  LDS.128 R4, [R4+0x1e0] ;  /* 0x0001e00004047984 */ /* 0x000ea20000000c00 */
[----:B------:R-:W-:Y:S01]  /*2200*/  ISETP.GE.AND P0, PT, R40, 0x1, PT ;  /* 0x000000012800780c */ /* 0x000fe20003f06270 */
[----:B-1----:R-:W-:Y:S01]  /*2210*/  VIADD R2, R2, 0x160 ;  /* 0x0000016002027836 */ /* 0x002fe20000000000 */
[----:B------:R-:W-:Y:S01]  /*2220*/  @!PT LDS RZ, [RZ] ;  /* 0x00000000fffff984 */ /* 0x000fe20000000800 */
[----:B------:R-:W-:Y:S01]  /*2230*/  @!PT LDS RZ, [RZ] ;  /* 0x00000000fffff984 */ /* 0x000fe20000000800 */
[----:B------:R-:W-:Y:S01]  /*2240*/  @!PT LDS RZ, [RZ] ;  /* 0x00000000fffff984 */ /* 0x000fe20000000800 */
[----:B------:R-:W-:Y:S01]  /*2250*/  @!PT LDS RZ, [RZ] ;  /* 0x00000000fffff984 */ /* 0x000fe20000000800 */
[----:B------:R1:W-:Y:S06]  /*2260*/  MEMBAR.ALL.CTA ;  /* 0x0000000000007992 */ /* 0x0003ec0000008000 */
[----:B-1----:R-:W1:Y:S01]  /*2270*/  FENCE.VIEW.ASYNC.S ;  /* 0x00000000000073c6 */ /* 0x002e620000000000 */
[----:B------:R-:W-:-:S04]  /*2280*/  PRMT R2, RZ, 0x654, R2 ;  /* 0x00000654ff027816 */ /* 0x000fc80000000002 */
[----:B-1----:R1:W-:Y:S01]  /*2290*/  SYNCS.ARRIVE.TRANS64.RED.A1T0 RZ, [R2+URZ], RZ ;  /* 0x000000ff02ff79a7 */ /* 0x0023e200081004ff */
[----:B--2---:R-:W-:-:S13]  /*22a0*/  LOP3.LUT P2, RZ, R6, 0x1, RZ, 0xc0, !PT ;  /* 0x0000000106ff7812 */ /* 0x004fda000784c0ff */
[----:B------:R-:W-:Y:S01]  /*22b0*/  @P2 SHF.R.U32.HI R3, RZ, 0x10, R5 ;  /* 0x00000010ff032819 */ /* 0x000fe20000011605 */
[----:B------:R-:W-:Y:S01]  /*22c0*/  VOTEU.ANY UP0, P2 ;  /* 0x0000000000ff7886 */ /* 0x000fe20001000100 */
[----:B------:R-:W-:Y:S02]  /*22d0*/  @P2 MOV R10, R4 ;  /* 0x00000004000a2202 */ /* 0x000fe40000000f00 */
[----:B------:R-:W-:Y:S02]  /*22e0*/  @P2 R2UR.BROADCAST UR8, R3 ;  /* 0x00000000030822ca */ /* 0x000fe400008e0000 */
[----:B------:R-:W-:-:S11]  /*22f0*/  @P2 LOP3.LUT R9, R5, 0xffff, RZ, 0xc0, !PT ;  /* 0x0000ffff05092812 */ /* 0x000fd600078ec0ff */
[----:B------:R-:W-:Y:S01]  /*2300*/  @UP0 UMOV UR36, UR8 ;  /* 0x0000000800240c82 */ /* 0x000fe20008000000 */
[----:B-1----:R-:W-:Y:S05]  /*2310*/  @!P0 BRA `(.L_x_41) ;  /* 0x0000000000b88947 */ /* 0x002fea0003800000 */
[----:B------:R-:W3:Y:S01]  /*2320*/  LDC.64 R4, c[0x0][0xb18] ;  /* 0x0002c600ff047b82 */ /* 0x000ee20000000a00 */
[----:B------:R-:W-:-:S07]  /*2330*/  ISETP.NE.AND P3, PT, R40, 0x1, PT ;  /* 0x000000012800780c */ /* 0x000fce0003f65270 */
[----:B------:R-:W1:Y:S08]  /*2340*/  LDC.64 R6, c[0x0][0xb10] ;  /* 0x0002c400ff067b82 */ /* 0x000e700000000a00 */
[----:B------:R-:W2:Y:S08]  /*2350*/  LDC R14, c[0x0][0xb20] ;  /* 0x0002c800ff0e7b82 */ /* 0x000eb00000000800 */
[----:B------:R-:W4:Y:S01]  /*2360*/  LDC R15, c[0x0][0xb0c] ;  /* 0x0002c300ff0f7b82 */ /* 0x000f220000000800 */
[----:B---3--:R-:W-:Y:S01]  /*2370*/  IMAD.HI.U32 R21, R0, R5, RZ ;  /* 0x0000000500157227 */ /* 0x008fe200078e00ff */
[----:B------:R-:W-:-:S03]  /*2380*/  ISETP.NE.AND P0, PT, R4, 0x1, PT ;  /* 0x000000010400780c */ /* 0x000fc60003f05270 */
[----:B------:R-:W-:-:S03]  /*2390*/  IMAD.HI.U32 R5, R9, R5, RZ ;  /* 0x0000000509057227 */ /* 0x000fc600078e00ff */
[----:B------:R-:W3:Y:S01]  /*23a0*/  LDC.64 R2, c[0x0][0xb28] ;  /* 0x0002ca00ff027b82 */ /* 0x000ee20000000a00 */
[----:B-1----:R-:W-:-:S04]  /*23b0*/  IMAD.HI.U32 R22, R8, R6, RZ ;  /* 0x0000000608167227 */ /* 0x002fc800078e00ff */
[----:B------:R-:W-:Y:S01]  /*23c0*/  IMAD.HI.U32 R23, R10, R6, RZ ;  /* 0x000000060a177227 */ /* 0x000fe200078e00ff */
[----:B------:R-:W-:Y:S02]  /*23d0*/  SHF.R.U32.HI R22, RZ, R7, R22 ;  /* 0x00000007ff167219 */ /* 0x000fe40000011616 */
[-C--:B--2---:R-:W-:Y:S02]  /*23e0*/  SHF.R.U32.HI R21, RZ, R14.reuse, R21 ;  /* 0x0000000eff157219 */ /* 0x084fe40000011615 */
[----:B------:R-:W-:Y:S02]  /*23f0*/  SHF.R.U32.HI R5, RZ, R14, R5 ;  /* 0x0000000eff057219 */ /* 0x000fe40000011605 */
[----:B------:R-:W-:Y:S02]  /*2400*/  SEL R21, R0, R21, !P0 ;  /* 0x0000001500157207 */ /* 0x000fe40004000000 */
[----:B------:R-:W-:Y:S02]  /*2410*/  SHF.R.U32.HI R23, RZ, R7, R23 ;  /* 0x00000007ff177219 */ /* 0x000fe40000011617 */
[----:B----4-:R-:W-:-:S02]  /*2420*/  ISETP.NE.AND P1, PT, R15, 0x1, PT ;  /* 0x000000010f00780c */ /* 0x010fc40003f25270 */
[----:B------:R-:W-:Y:S02]  /*2430*/  SEL R5, R9, R5, !P0 ;  /* 0x0000000509057207 */ /* 0x000fe40004000000 */
[----:B------:R-:W-:Y:S02]  /*2440*/  SEL R22, R8, R22, !P1 ;  /* 0x0000001608167207 */ /* 0x000fe40004800000 */
[----:B------:R-:W-:Y:S01]  /*2450*/  SEL R23, R10, R23, !P1 ;  /* 0x000000170a177207 */ /* 0x000fe20004800000 */
[----:B---3--:R-:W-:-:S04]  /*2460*/  IMAD.HI.U32 R20, R21, R2, RZ ;  /* 0x0000000215147227 */ /* 0x008fc800078e00ff */
        /* <DEDUP_REMOVED lines=10> */
[----:B------:R-:W-:-:S04]  /*2510*/  @!P0 IMAD.HI.U32 R7, R23, R2, RZ ;  /* 0x0000000217078227 */ /* 0x000fc800078e00ff */
[----:B------:R-:W-:Y:S01]  /*2520*/  IMAD.MOV R2, RZ, RZ, -R6 ;  /* 0x000000ffff027224 */ /* 0x000fe200078e0a06 */
[----:B------:R-:W-:Y:S02]  /*2530*/  @!P0 SHF.R.U32.HI R3, RZ, R3, R7 ;  /* 0x00000003ff038219 */ /* 0x000fe40000011607 */
[----:B------:R-:W-:Y:S01]  /*2540*/  IADD3 R7, PT, PT, -R5, RZ, RZ ;  /* 0x000000ff05077210 */ /* 0x000fe20007ffe1ff */
[----:B------:R-:W-:Y:S01]  /*2550*/  IMAD R2, R40, R2, R5 ;  /* 0x0000000228027224 */ /* 0x000fe200078e0205 */
        /* <DEDUP_REMOVED lines=10> */
.L_x_41:
[----:B------:R-:W1:Y:S02]  /*2600*/  LDCU UR8, c[0x0][0xb30] ;  /* 0x00016600ff0877ac */ /* 0x000e640008000800 */
[----:B-1----:R-:W-:-:S09]  /*2610*/  UISETP.NE.AND UP0, UPT, UR8, 0x1, UPT ;  /* 0x000000010800788c */ /* 0x002fd2000bf05270 */
[----:B------:R-:W-:Y:S05]  /*2620*/  BRA.U UP0, `(.L_x_42) ;  /* 0x0000000100407547 */ /* 0x000fea000b800000 */
[----:B------:R-:W1:Y:S08]  /*2630*/  LDC.64 R4, c[0x0][0xb10] ;  /* 0x0002c400ff047b82 */ /* 0x000e700000000a00 */
[----:B------:R-:W2:Y:S08]  /*2640*/  LDC.64 R2, c[0x0][0xb18] ;  /* 0x0002c600ff027b82 */ /* 0x000eb00000000a00 */
[----:B------:R-:W4:Y:S08]  /*2650*/  LDC R6, c[0x0][0xb20] ;  /* 0x0002c800ff067b82 */ /* 0x000f300000000800 */
[----:B------:R-:W3:Y:S01]  /*2660*/  LDC R7, c[0x0][0xb0c] ;  /* 0x0002c300ff077b82 */ /* 0x000ee20000000800 */
[----:B-1----:R-:W-:-:S05]  /*2670*/  IMAD.HI.U32 R4, R10, R4, RZ ;  /* 0x000000040a047227 */ /* 0x002fca00078e00ff */
[----:B------:R-:W-:Y:S01]  /*2680*/  SHF.R.U32.HI R4, RZ, R5, R4 ;  /* 0x00000005ff047219 */ /* 0x000fe20000011604 */
[----:B--2---:R-:W-:Y:S01]  /*2690*/  IMAD.HI.U32 R3, R9, R3, RZ ;  /* 0x0000000309037227 */ /* 0x004fe200078e00ff */
[----:B------:R-:W-:-:S04]  /*26a0*/  ISETP.NE.AND P0, PT, R2, 0x1, PT ;  /* 0x000000010200780c */ /* 0x000fc80003f05270 */
[----:B----4-:R-:W-:-:S04]  /*26b0*/  SHF.R.U32.HI R3, RZ, R6, R3 ;  /* 0x00000006ff037219 */ /* 0x010fc80000011603 */
[----:B------:R-:W-:Y:S02]  /*26c0*/  SEL R3, R9, R3, !P0 ;  /* 0x0000000309037207 */ /* 0x000fe40004000000 */
[----:B---3--:R-:W-:-:S04]  /*26d0*/  ISETP.NE.AND P1, PT, R7, 0x1, PT ;  /* 0x000000010700780c */ /* 0x008fc80003f25270 */
[----:B------:R-:W-:-:S05]  /*26e0*/  SEL R4, R10, R4, !P1 ;  /* 0x000000040a047207 */ /* 0x000fca0004800000 */
[----:B------:R-:W-:Y:S02]  /*26f0*/  IMAD.IADD R5, R3, 0x1, -R4 ;  /* 0x0000000103057824 */ /* 0x000fe400078e0a04 */
[----:B------:R-:W-:Y:S02]  /*2700*/  IMAD.IADD R3, R4, 0x1, -R3 ;  /* 0x0000000104037824 */ /* 0x000fe400078e0a03 */
[----:B------:R-:W-:Y:S02]  /*2710*/  IMAD R10, R5, R7, R10 ;  /* 0x00000007050a7224 */ /* 0x000fe400078e020a */
[----:B------:R-:W-:-:S07]  /*2720*/  IMAD R9, R3, R2, R9 ;  /* 0x0000000203097224 */ /* 0x000fce00078e0209 */
.L_x_42:
[----:B------:R-:W-:Y:S01]  /*2730*/  VIADD R16, R16, 0x1 ;  /* 0x0000000110107836 */ /* 0x000fe20000000000 */
[----:B------:R-:W-:Y:S01]  /*2740*/  PLOP3.LUT P1, PT, PT, PT, PT, 0x80, 0x8 ;  /* 0x000000000008781c */ /* 0x000fe20003f2f070 */
[----:B------:R-:W-:Y:S02]  /*2750*/  IMAD.IADD R14, R10, 0x1, R91 ;  /* 0x000000010a0e7824 */ /* 0x000fe400078e025b */
[----:B------:R-:W-:Y:S01]  /*2760*/  IMAD.IADD R15, R9, 0x1, R90 ;  /* 0x00000001090f7824 */ /* 0x000fe200078e025a */
[----:B------:R-:W-:-:S04]  /*2770*/  ISETP.NE.AND P0, PT, R16, 0x2, PT ;  /* 0x000000021000780c */ /* 0x000fc80003f05270 */
[----:B------:R-:W-:Y:S02]  /*2780*/  SEL R2, RZ, 0x1, P0 ;  /* 0x00000001ff027807 */ /* 0x000fe40000000000 */
[----:B------:R-:W-:Y:S02]  /*2790*/  SEL R16, R16, RZ, P0 ;  /* 0x000000ff10107207 */ /* 0x000fe40000000000 */
[----:B------:R-:W-:Y:S01]  /*27a0*/  LOP3.LUT R13, R13, R2, RZ, 0x3c, !PT ;  /* 0x000000020d0d7212 */ /* 0x000fe200078e3cff */
[----:B------:R-:W-:Y:S06]  /*27b0*/  @P2 BRA `(.L_x_43) ;  /* 0xfffffff000582947 */ /* 0x000fec000383ffff */
[----:B------:R-:W-:Y:S01]  /*27c0*/  UIADD3 UR6, UPT, UPT, UR6, 0x80, URZ ;  /* 0x0000008006067890 */ /* 0x000fe2000fffe0ff */
[----:B------:R-:W-:-:S03]  /*27d0*/  SHF.L.U32 R2, R17, 0x1f, RZ ;  /* 0x0000001f11027819 */ /* 0x000fc600000006ff */
[----:B------:R-:W-:-:S09]  /*27e0*/  ULEA UR4, UR23, UR6, 0x3 ;  /* 0x0000000617047291 */ /* 0x000fd2000f8e18ff */
[----:B------:R-:W1:Y:S02]  /*27f0*/  SYNCS.PHASECHK.TRANS64.TRYWAIT P0, [UR4], R2 ;  /* 0x00000002ff0075a7 */ /* 0x000e640008001104 */
[----:B-1----:R-:W-:Y:S05]  /*2800*/  @!P0 BRA `(.L_x_44) ;  /* 0x0000007400508947 */ /* 0x002fea0003800000 */
.L_x_167:
[----:B------:R-:W-:-:S04]  /*2810*/  UIADD3 UR5, UPT, UPT, UR23, 0x1, URZ ;  /* 0x0000000117057890 */ /* 0x000fc8000fffe0ff */
[----:B------:R-:W-:-:S04]  /*2820*/  UISETP.NE.AND UP0, UPT, UR5, 0x10, UPT ;  /* 0x000000100500788c */ /* 0x000fc8000bf05270 */
[----:B------:R-:W-:Y:S02]  /*2830*/  USEL UR7, URZ, 0x1, UP0 ;  /* 0x00000001ff077887 */ /* 0x000fe40008000000 */
[----:B------:R-:W-:-:S04]  /*2840*/  USEL UR5, UR5, URZ, UP0 ;  /* 0x000000ff05057287 */ /* 0x000fc80008000000 */
[----:B------:R-:W-:Y:S01]  /*2850*/  ULEA UR4, UR5, UR6, 0x3 ;  /* 0x0000000605047291 */ /* 0x000fe2000f8e18ff */
[----:B-1----:R-:W-:-:S04]  /*2860*/  LOP3.LUT R2, R17, UR7, RZ, 0x3c, !PT ;  /* 0x0000000711027c12 */ /* 0x002fc8000f8e3cff */
[----:B------:R-:W-:-:S04]  /*2870*/  SHF.L.U32 R3, R2, 0x1f, RZ ;  /* 0x0000001f02037819 */ /* 0x000fc800000006ff */
[----:B------:R-:W1:Y:S02]  /*2880*/  SYNCS.PHASECHK.TRANS64.TRYWAIT P0, [UR4], R3 ;  /* 0x00000003ff0075a7 */ /* 0x000e640008001104 */
[----:B-1----:R-:W-:Y:S05]  /*2890*/  @!P0 BRA `(.L_x_45) ;  /* 0x0000007400448947 */ /* 0x002fea0003800000 */
.L_x_169:
[----:B------:R-:W-:-:S04]  /*28a0*/  UIADD3 UR5, UPT, UPT, UR5, 0x1, URZ ;  /* 0x0000000105057890 */ /* 0x000fc8000fffe0ff */
[----:B------:R-:W-:-:S04]  /*28b0*/  UISETP.NE.AND UP0, UPT, UR5, 0x10, UPT ;  /* 0x000000100500788c */ /* 0x000fc8000bf05270 */
[----:B------:R-:W-:Y:S02]  /*28c0*/  USEL UR7, URZ, 0x1, UP0 ;  /* 0x00000001ff077887 */ /* 0x000fe40008000000 */
[----:B------:R-:W-:-:S04]  /*28d0*/  USEL UR5, UR5, URZ, UP0 ;  /* 0x000000ff05057287 */ /* 0x000fc80008000000 */
[----:B------:R-:W-:Y:S01]  /*28e0*/  ULEA UR4, UR5, UR6, 0x3 ;  /* 0x0000000605047291 */ /* 0x000fe2000f8e18ff */
[----:B------:R-:W-:-:S04]  /*28f0*/  LOP3.LUT R2, R2, UR7, RZ, 0x3c, !PT ;  /* 0x0000000702027c12 */ /* 0x000fc8000f8e3cff */
[----:B-1----:R-:W-:-:S04]  /*2900*/  SHF.L.U32 R3, R2, 0x1f, RZ ;  /* 0x0000001f02037819 */ /* 0x002fc800000006ff */
[----:B------:R-:W1:Y:S02]  /*2910*/  SYNCS.PHASECHK.TRANS64.TRYWAIT P0, [UR4], R3 ;  /* 0x00000003ff0075a7 */ /* 0x000e640008001104 */
[----:B-1----:R-:W-:Y:S05]  /*2920*/  @!P0 BRA `(.L_x_46) ;  /* 0x0000007400388947 */ /* 0x002fea0003800000 */
.L_x_171:
        /* <DEDUP_REMOVED lines=9> */
.L_x_173:
        /* <DEDUP_REMOVED lines=9> */
.L_x_175:
        /* <DEDUP_REMOVED lines=9> */
.L_x_177:
        /* <DEDUP_REMOVED lines=9> */
.L_x_179:
        /* <DEDUP_REMOVED lines=9> */
.L_x_181:
        /* <DEDUP_REMOVED lines=9> */
.L_x_183:
        /* <DEDUP_REMOVED lines=9> */
.L_x_185:
        /* <DEDUP_REMOVED lines=9> */
.L_x_187:
        /* <DEDUP_REMOVED lines=9> */
.L_x_189:
        /* <DEDUP_REMOVED lines=9> */
.L_x_191:
        /* <DEDUP_REMOVED lines=9> */
.L_x_193:
        /* <DEDUP_REMOVED lines=9> */
.L_x_195:
[----:B------:R-:W-:-:S04]  /*2ff0*/  UIADD3 UR5, UPT, UPT, UR5, 0x1, URZ ;  /* 0x0000000105057890 */ /* 0x000fc8000fffe0ff */
[----:B------:R-:W-:-:S04]  /*3000*/  UISETP.NE.AND UP0, UPT, UR5, 0x10, UPT ;  /* 0x000000100500788c */ /* 0x000fc8000bf05270 */
[----:B------:R-:W-:Y:S02]  /*3010*/  USEL UR4, URZ, 0x1, UP0 ;  /* 0x00000001ff047887 */ /* 0x000fe40008000000 */
[----:B------:R-:W-:-:S04]  /*3020*/  USEL UR5, UR5, URZ, UP0 ;  /* 0x000000ff05057287 */ /* 0x000fc80008000000 */
[----:B------:R-:W-:Y:S01]  /*3030*/  ULEA UR5, UR5, UR6, 0x3 ;  /* 0x0000000605057291 */ /* 0x000fe2000f8e18ff */
[----:B------:R-:W-:-:S04]  /*3040*/  LOP3.LUT R2, R2, UR4, RZ, 0x3c, !PT ;  /* 0x0000000402027c12 */ /* 0x000fc8000f8e3cff */
[----:B------:R-:W-:Y:S01]  /*3050*/  SHF.L.U32 R2, R2, 0x1f, RZ ;  /* 0x0000001f02027819 */ /* 0x000fe200000006ff */
[----:B-1-3--:R-:W-:-:S07]  /*3060*/  IMAD.U32 R0, RZ, RZ, UR5 ;  /* 0x00000005ff007e24 */ /* 0x00afce000f8e00ff */
.L_x_59:
[----:B-1----:R1:W2:Y:S02]  /*3070*/  SYNCS.PHASECHK.TRANS64.TRYWAIT P0, [R0+URZ], R2 ;  /* 0x00000002000075a7 */ /* 0x0022a400080011ff */
[----:B--2---:R-:W-:Y:S05]  /*3080*/  @!P0 NANOSLEEP.SYNCS 0x989680 ;  /* 0x009896800000895d */ /* 0x004fea0003900000 */
[----:B------:R-:W2:Y:S02]  /*3090*/  @!P0 SYNCS.PHASECHK.TRANS64 P0, [R0+URZ], R2 ;  /* 0x00000002000085a7 */ /* 0x000ea400080010ff */
[----:B--2---:R-:W-:Y:S05]  /*30a0*/  @P0 EXIT ;  /* 0x000000000000094d */ /* 0x004fea0003800000 */
[----:B------:R-:W-:Y:S05]  /*30b0*/  BRA `(.L_x_59) ;  /* 0xfffffffc00ec7947 */ /* 0x000fea000383ffff */
.L_x_23:
[----:B------:R-:W-:-:S04]  /*30c0*/  UISETP.NE.AND UP1, UPT, UR37, URZ, UPT ;  /* 0x000000ff2500728c */ /* 0x000fc8000bf25270 */
[----:B------:R-:W-:-:S09]  /*30d0*/  UISETP.NE.OR UP1, UPT, UR10, 0x1, UP1 ;  /* 0x000000010a00788c */ /* 0x000fd20008f25670 */
[----:B------:R-:W-:Y:S05]  /*30e0*/  BRA.U UP1, `(.L_x_60) ;  /* 0x00000005014c7547 */ /* 0x000fea000b800000 */
[----:B------:R-:W-:Y:S01]  /*30f0*/  HFMA2 R11, -RZ, RZ, 0, 0 ;  /* 0x00000000ff0b7431 */ /* 0x000fe200000001ff */
[----:B------:R-:W-:Y:S01]  /*3100*/  ISETP.GE.U32.AND P2, PT, R10, 0x2, PT ;  /* 0x000000020a00780c */ /* 0x000fe20003f46070 */
[----:B------:R-:W-:Y:S01]  /*3110*/  IMAD.MOV.U32 R12, RZ, RZ, 0x1 ;  /* 0x00000001ff0c7424 */ /* 0x000fe200078e00ff */
[----:B------:R-:W-:Y:S01]  /*3120*/  CS2R R8, SRZ ;  /* 0x0000000000087805 */ /* 0x000fe2000001ff00 */
[----:B------:R-:W-:Y:S01]  /*3130*/  IMAD.MOV.U32 R3, RZ, RZ, RZ ;  /* 0x000000ffff037224 */ /* 0x000fe200078e00ff */
[----:B------:R-:W-:Y:S01]  /*3140*/  UMOV UR4, 0x400 ;  /* 0x0000040000047882 */ /* 0x000fe20000000000 */
[----:B------:R-:W-:Y:S01]  /*3150*/  UMOV UR6, URZ ;  /* 0x000000ff00067c82 */ /* 0x000fe20008000000 */
[----:B------:R-:W-:-:S12]  /*3160*/  ULEA UR37, UR37, UR4, 0x18 ;  /* 0x0000000425257291 */ /* 0x000fd8000f8ec0ff */
.L_x_64:
[----:B------:R-:W-:Y:S02]  /*3170*/  LEA R0, R3, UR37, 0x3 ;  /* 0x0000002503007c11 */ /* 0x000fe4000f8e18ff */
[----:B------:R-:W-:-:S03]  /*3180*/  SHF.L.U32 R4, R8, 0x1f, RZ ;  /* 0x0000001f08047819 */ /* 0x000fc600000006ff */
[----:B------:R-:W-:Y:S01]  /*3190*/  VIADD R5, R0, 0x1c0 ;  /* 0x000001c000057836 */ /* 0x000fe20000000000 */
[----:B------:R-:W1:Y:S02]  /*31a0*/  SYNCS.PHASECHK.TRANS64.TRYWAIT P0, [R0+URZ+0x1b0], R4 ;  /* 0x0001b004000075a7 */ /* 0x000e6400080011ff */
[----:B-1----:R-:W-:Y:S05]  /*31b0*/  @!P0 BRA `(.L_x_61) ;  /* 0x00000070004c8947 */ /* 0x002fea0003800000 */
.L_x_196:
[----:B------:R-:W-:Y:S01]  /*31c0*/  ULEA UR5, UR6, UR37, 0x3 ;  /* 0x0000002506057291 */ /* 0x000fe2000f8e18ff */
[----:B-1----:R-:W-:Y:S01]  /*31d0*/  PRMT R0, RZ, 0x654, R5 ;  /* 0x00000654ff007816 */ /* 0x002fe20000000005 */
[----:B------:R-:W-:Y:S01]  /*31e0*/  @!P2 IMAD.MOV.U32 R4, RZ, RZ, 0x10 ;  /* 0x00000010ff04a424 */ /* 0x000fe200078e00ff */
[----:B------:R-:W-:Y:S01]  /*31f0*/  SHF.L.U32 R5, R12, 0x1f, RZ ;  /* 0x0000001f0c057819 */ /* 0x000fe200000006ff */
[----:B------:R-:W-:Y:S01]  /*3200*/  UIADD3 UR4, UPT, UPT, UR5, 0x150, URZ ;  /* 0x0000015005047890 */ /* 0x000fe2000fffe0ff */
[----:B------:R1:W-:Y:S05]  /*3210*/  SYNCS.ARRIVE.TRANS64.RED.A1T0 RZ, [R0+URZ], RZ ;  /* 0x000000ff00ff79a7 */ /* 0x0003ea00081004ff */
[----:B------:R-:W-:Y:S01]  /*3220*/  IMAD.U32 R6, RZ, RZ, UR4 ;  /* 0x00000004ff067e24 */ /* 0x000fe2000f8e00ff */
[----:B------:R-:W2:Y:S04]  /*3230*/  SYNCS.PHASECHK.TRANS64.TRYWAIT P0, [UR5+0x160], R5 ;  /* 0x00016005ff0075a7 */ /* 0x000ea80008001105 */
[----:B------:R-:W-:Y:S01]  /*3240*/  PRMT R6, R10, 0x654, R6 ;  /* 0x000006540a067816 */ /* 0x000fe20000000006 */
[----:B-12---:R-:W-:Y:S06]  /*3250*/  @!P0 BRA `(.L_x_62) ;  /* 0x0000007000388947 */ /* 0x006fec0003800000 */
.L_x_198:
[----:B------:R-:W-:Y:S01]  /*3260*/  ULEA UR4, UR6, UR37, 0x4 ;  /* 0x0000002506047291 */ /* 0x000fe2000f8e20ff */
[----:B------:R-:W-:Y:S01]  /*3270*/  SEL R2, R6, R2, !P2 ;  /* 0x0000000206027207 */ /* 0x000fe20005000000 */
[----:B------:R-:W-:Y:S01]  /*3280*/  UIADD3 UR5, UPT, UPT, UR5, 0x150, URZ ;  /* 0x0000015005057890 */ /* 0x000fe2000fffe0ff */
[----:B-1----:R-:W-:Y:S01]  /*3290*/  LEA R0, R11, UR37, 0x3 ;  /* 0x000000250b007c11 */ /* 0x002fe2000f8e18ff */
[----:B------:R-:W-:Y:S01]  /*32a0*/  UIADD3 UR4, UPT, UPT, UR4, 0x1e0, URZ ;  /* 0x000001e004047890 */ /* 0x000fe2000fffe0ff */
[----:B------:R1:W-:Y:S01]  /*32b0*/  @!P2 SYNCS.ARRIVE.TRANS64.RED RZ, [R2+URZ], R4 ;  /* 0x0000000402ffa9a7 */ /* 0x0003e200080004ff */
[----:B------:R-:W-:Y:S01]  /*32c0*/  UIADD3 UR6, UPT, UPT, UR6, 0x1, URZ ;  /* 0x0000000106067890 */ /* 0x000fe2000fffe0ff */
[----:B------:R-:W-:-:S03]  /*32d0*/  VIADD R3, R3, 0x1 ;  /* 0x0000000103037836 */ /* 0x000fc60000000000 */
[----:B------:R-:W-:Y:S02]  /*32e0*/  UISETP.NE.AND UP0, UPT, UR6, 0x2, UPT ;  /* 0x000000020600788c */ /* 0x000fe4000bf05270 */
[----:B------:R-:W-:Y:S01]  /*32f0*/  ISETP.NE.AND P0, PT, R3, 0x2, PT ;  /* 0x000000020300780c */ /* 0x000fe20003f05270 */
[----:B------:R-:W-:Y:S06]  /*3300*/  UGETNEXTWORKID.BROADCAST [UR4], [UR5] ;  /* 0x00000000040073ca */ /* 0x000fec0008000100 */
[----:B------:R-:W-:Y:S02]  /*3310*/  USEL UR4, URZ, 0x1, UP0 ;  /* 0x00000001ff047887 */ /* 0x000fe40008000000 */
[----:B------:R-:W-:-:S04]  /*3320*/  USEL UR6, UR6, URZ, UP0 ;  /* 0x000000ff06067287 */ /* 0x000fc80008000000 */
[----:B------:R-:W-:Y:S02]  /*3330*/  LOP3.LUT R12, R12, UR4, RZ, 0x3c, !PT ;  /* 0x000000040c0c7c12 */ /* 0x000fe4000f8e3cff */
[----:B-1----:R-:W-:-:S04]  /*3340*/  SHF.L.U32 R4, R9, 0x1f, RZ ;  /* 0x0000001f09047819 */ /* 0x002fc800000006ff */
[----:B------:R-:W1:Y:S02]  /*3350*/  SYNCS.PHASECHK.TRANS64.TRYWAIT P1, [R0+URZ+0x150], R4 ;  /* 0x00015004000075a7 */ /* 0x000e6400080211ff */
[----:B-1----:R-:W-:Y:S05]  /*3360*/  @!P1 BRA `(.L_x_63) ;  /* 0x00000070000c9947 */ /* 0x002fea0003800000 */
.L_x_199:
[----:B-1----:R-:W-:Y:S01]  /*3370*/  LEA R4, R11, UR37, 0x4 ;  /* 0x000000250b047c11 */ /* 0x002fe2000f8e20ff */
[----:B------:R-:W-:Y:S01]  /*3380*/  VIADD R0, R0, 0x160 ;  /* 0x0000016000007836 */ /* 0x000fe20000000000 */
[----:B------:R-:W-:Y:S01]  /*3390*/  SEL R3, R3, RZ, P0 ;  /* 0x000000ff03037207 */ /* 0x000fe20000000000 */
[----:B------:R-:W-:-:S03]  /*33a0*/  VIADD R11, R11, 0x1 ;  /* 0x000000010b0b7836 */ /* 0x000fc60000000000 */
[----:B------:R-:W1:Y:S01]  /*33b0*/  LDS.128 R4, [R4+0x1e0] ;  /* 0x0001e00004047984 */ /* 0x000e620000000c00 */
[----:B------:R-:W-:Y:S02]  /*33c0*/  PRMT R0, RZ, 0x654, R0 ;  /* 0x00000654ff007816 */ /* 0x000fe40000000000 */
[C---:B------:R-:W-:Y:S01]  /*33d0*/  ISETP.NE.AND P1, PT, R11.reuse, 0x2, PT ;  /* 0x000000020b00780c */ /* 0x040fe20003f25270 */
[----:B------:R-:W-:Y:S01]  /*33e0*/  @!PT LDS RZ, [RZ] ;  /* 0x00000000fffff984 */ /* 0x000fe20000000800 */
[----:B------:R-:W-:Y:S01]  /*33f0*/  @!PT LDS RZ, [RZ] ;  /* 0x00000000fffff984 */ /* 0x000fe20000000800 */
[----:B------:R-:W-:Y:S01]  /*3400*/  @!PT LDS RZ, [RZ] ;  /* 0x00000000fffff984 */ /* 0x000fe20000000800 */
[----:B------:R-:W-:Y:S01]  /*3410*/  @!PT LDS RZ, [RZ] ;  /* 0x00000000fffff984 */ /* 0x000fe20000000800 */
[----:B------:R2:W-:Y:S06]  /*3420*/  MEMBAR.ALL.CTA ;  /* 0x0000000000007992 */ /* 0x0005ec0000008000 */
[----:B--2---:R-:W2:Y:S01]  /*3430*/  FENCE.VIEW.ASYNC.S ;  /* 0x00000000000073c6 */ /* 0x004ea20000000000 */
[----:B------:R-:W-:Y:S01]  /*3440*/  SEL R11, R11, RZ, P1 ;  /* 0x000000ff0b0b7207 */ /* 0x000fe20000800000 */
[----:B--2---:R2:W-:Y:S01]  /*3450*/  SYNCS.ARRIVE.TRANS64.RED.A1T0 RZ, [R0+URZ], RZ ;  /* 0x000000ff00ff79a7 */ /* 0x0045e200081004ff */
[----:B-1----:R-:W-:-:S02]  /*3460*/  LOP3.LUT P3, RZ, R6, 0x1, RZ, 0xc0, !PT ;  /* 0x0000000106ff7812 */ /* 0x002fc4000786c0ff */
[----:B------:R-:W-:-:S04]  /*3470*/  SEL R4, RZ, 0x1, P1 ;  /* 0x00000001ff047807 */ /* 0x000fc80000800000 */
[----:B------:R-:W-:Y:S02]  /*3480*/  LOP3.LUT R9, R9, R4, RZ, 0x3c, !PT ;  /* 0x0000000409097212 */ /* 0x000fe400078e3cff */
[----:B--2---:R-:W-:-:S04]  /*3490*/  SEL R0, RZ, 0x1, P0 ;  /* 0x00000001ff007807 */ /* 0x004fc80000000000 */
[----:B------:R-:W-:Y:S01]  /*34a0*/  LOP3.LUT R8, R8, R0, RZ, 0x3c, !PT ;  /* 0x0000000008087212 */ /* 0x000fe200078e3cff */
[----:B------:R-:W-:Y:S06]  /*34b0*/  @P3 BRA `(.L_x_64) ;  /* 0xfffffffc002c3947 */ /* 0x000fec000383ffff */
[----:B------:R-:W-:Y:S01]  /*34c0*/  ULEA UR5, UR6, UR37, 0x3 ;  /* 0x0000002506057291 */ /* 0x000fe2000f8e18ff */
[----:B------:R-:W-:-:S08]  /*34d0*/  SHF.L.U32 R2, R12, 0x1f, RZ ;  /* 0x0000001f0c027819 */ /* 0x000fd000000006ff */
[----:B------:R-:W1:Y:S02]  /*34e0*/  SYNCS.PHASECHK.TRANS64 P0, [UR5+0x160], R2 ;  /* 0x00016002ff0075a7 */ /* 0x000e640008001005 */
[----:B-1----:R-:W-:Y:S05]  /*34f0*/  @P0 BRA `(.L_x_65) ;  /* 0x0000000000080947 */ /* 0x002fea0003800000 */
[----:B------:R-:W1:Y:S02]  /*3500*/  SYNCS.PHASECHK.TRANS64.TRYWAIT P0, [UR5+0x160], R2 ;  /* 0x00016002ff0075a7 */ /* 0x000e640008001105 */
[----:B-1----:R-:W-:Y:S05]  /*3510*/  @!P0 BRA `(.L_x_66) ;  /* 0x0000006c00b48947 */ /* 0x002fea0003800000 */
.L_x_65:
[----:B------:R-:W-:-:S04]  /*3520*/  UIADD3 UR4, UPT, UPT, UR6, 0x1, URZ ;  /* 0x0000000106047890 */ /* 0x000fc8000fffe0ff */
[----:B------:R-:W-:-:S04]  /*3530*/  UISETP.NE.AND UP0, UPT, UR4, 0x2, UPT ;  /* 0x000000020400788c */ /* 0x000fc8000bf05270 */
[----:B------:R-:W-:Y:S02]  /*3540*/  USEL UR7, URZ, 0x1, UP0 ;  /* 0x00000001ff077887 */ /* 0x000fe40008000000 */
[----:B------:R-:W-:-:S04]  /*3550*/  USEL UR4, UR4, URZ, UP0 ;  /* 0x000000ff04047287 */ /* 0x000fc80008000000 */
[----:B------:R-:W-:Y:S01]  /*3560*/  ULEA UR4, UR4, UR37, 0x3 ;  /* 0x0000002504047291 */ /* 0x000fe2000f8e18ff */
[----:B-1----:R-:W-:-:S04]  /*3570*/  LOP3.LUT R2, R12, UR7, RZ, 0x3c, !PT ;  /* 0x000000070c027c12 */ /* 0x002fc8000f8e3cff */
[----:B------:R-:W-:-:S04]  /*3580*/  SHF.L.U32 R0, R2, 0x1f, RZ ;  /* 0x0000001f02007819 */ /* 0x000fc800000006ff */
[----:B------:R-:W1:Y:S02]  /*3590*/  SYNCS.PHASECHK.TRANS64 P0, [UR4+0x160], R0 ;  /* 0x00016000ff0075a7 */ /* 0x000e640008001004 */
[----:B-1----:R-:W-:Y:S05]  /*35a0*/  @P0 EXIT ;  /* 0x000000000000094d */ /* 0x002fea0003800000 */
[----:B------:R-:W-:Y:S02]  /*35b0*/  SHF.L.U32 R2, R2, 0x1f, RZ ;  /* 0x0000001f02027819 */ /* 0x000fe400000006ff */
[----:B------:R-:W-:-:S07]  /*35c0*/  MOV R0, UR4 ;  /* 0x0000000400007c02 */ /* 0x000fce0008000f00 */
.L_x_67:
[----:B-1----:R1:W2:Y:S02]  /*35d0*/  SYNCS.PHASECHK.TRANS64.TRYWAIT P0, [R0+URZ+0x160], R2 ;  /* 0x00016002000075a7 */ /* 0x0022a400080011ff */
[----:B--2---:R-:W-:Y:S05]  /*35e0*/  @!P0 NANOSLEEP.SYNCS 0x989680 ;  /* 0x009896800000895d */ /* 0x004fea0003900000 */
[----:B------:R-:W2:Y:S02]  /*35f0*/  @!P0 SYNCS.PHASECHK.TRANS64 P0, [R0+URZ+0x160], R2 ;  /* 0x00016002000085a7 */ /* 0x000ea400080010ff */
[----:B--2---:R-:W-:Y:S05]  /*3600*/  @P0 EXIT ;  /* 0x000000000000094d */ /* 0x004fea0003800000 */
[----:B------:R-:W-:Y:S05]  /*3610*/  BRA `(.L_x_67) ;  /* 0xfffffffc00ec7947 */ /* 0x000fea000383ffff */
.L_x_60:
[----:B------:R-:W-:Y:S05]  /*3620*/  BRA.U UP4, `(.L_x_68) ;  /* 0x0000001104a07547 */ /* 0x000fea000b800000 */
[----:B------:R-:W-:Y:S01]  /*3630*/  UMOV UR6, 0x40 ;  /* 0x0000004000067882 */ /* 0x000fe20000000000 */
[----:B------:R-:W-:Y:S01]  /*3640*/  NOP ;  /* 0x0000000000007918 */ /* 0x000fe20000000000 */
[----:B------:R-:W-:Y:S01]  /*3650*/  ULEA UR6, UR37, UR6, 0x18 ;  /* 0x0000000625067291 */ /* 0x000fe2000f8ec0ff */
[----:B------:R-:W-:Y:S02]  /*3660*/  UMOV UR7, 0x400 ;  /* 0x0000040000077882 */ /* 0x000fe40000000000 */
[----:B------:R-:W-:-:S06]  /*3670*/  ULEA UR37, UR37, UR7, 0x18 ;  /* 0x0000000725257291 */ /* 0x000fcc000f8ec0ff */
[----:B------:R-:W1:Y:S02]  /*3680*/  LDS.U8 R2, [UR6+0x1c] ;  /* 0x00001c06ff027984 */ /* 0x000e640008000000 */
[----:B-1----:R-:W-:-:S13]  /*3690*/  ISETP.NE.AND P0, PT, R2, RZ, PT ;  /* 0x000000ff0200720c */ /* 0x002fda0003f05270 */
[----:B------:R-:W-:Y:S05]  /*36a0*/  @P0 BRA `(.L_x_69) ;  /* 0x0000000400080947 */ /* 0x000fea0003800000 */
[----:B------:R-:W-:Y:S02]  /*36b0*/  UISETP.NE.U32.AND UP0, UPT, UR5, 0x1, UPT ;  /* 0x000000010500788c */ /* 0x000fe4000bf05070 */
[----:B------:R-:W-:-:S07]  /*36c0*/  UIADD3 UR8, UPT, UPT, UR6, 0x8, URZ ;  /* 0x0000000806087890 */ /* 0x000fce000fffe0ff */
[----:B------:R-:W-:Y:S05]  /*36d0*/  BRA.U !UP0, `(.L_x_70) ;  /* 0x00000001089c7547 */ /* 0x000fea000b800000 */
[----:B------:R-:W-:Y:S01]  /*36e0*/  ELECT P0, URZ, PT ;  /* 0x0000000000ff782f */ /* 0x000fe20003800000 */
[----:B------:R-:W-:-:S12]  /*36f0*/  BSSY B0, `(.L_x_70) ;  /* 0x0000025000007945 */ /* 0x000fd80003800000 */
[----:B------:R-:W-:Y:S05]  /*3700*/  @!P0 BRA `(.L_x_71) ;  /* 0x00000000008c8947 */ /* 0x000fea0003800000 */
[----:B------:R-:W-:-:S05]  /*3710*/  UMOV UR7, 0x10 ;  /* 0x0000001000077882 */ /* 0x000fca0000000000 */
[----:B------:R-:W-:Y:S04]  /*3720*/  DEPBAR.LE SB1, 0x36 ;  /* 0x00009d800000791a */ /* 0x000fe80000000000 */
[----:B------:R-:W1:Y:S02]  /*3730*/  UTCATOMSWS.2CTA.FIND_AND_SET.ALIGN UP1, UR7, UR7 ;  /* 0x00000007000775e3 */ /* 0x000e640008220800 */
[----:B-1----:R-:W-:Y:S01]  /*3740*/  MOV R10, UR7 ;  /* 0x00000007000a7c02 */ /* 0x002fe20008000f00 */
[----:B------:R-:W-:Y:S06]  /*3750*/  BRA.U UP1, `(.L_x_72) ;  /* 0x0000000101187547 */ /* 0x000fec000b800000 */
.L_x_73:
[----:B------:R-:W-:Y:S05]  /*3760*/  NANOSLEEP 0x64 ;  /* 0x000000640000795d */ /* 0x000fea0003800000 */
[----:B------:R-:W-:-:S05]  /*3770*/  UMOV UR7, 0x10 ;  /* 0x0000001000077882 */ /* 0x000fca0000000000 */
[----:B------:R-:W-:Y:S04]  /*3780*/  DEPBAR.LE SB1, 0x36 ;  /* 0x00009d800000791a */ /* 0x000fe80000000000 */
[----:B------:R-:W1:Y:S02]  /*3790*/  UTCATOMSWS.2CTA.FIND_AND_SET.ALIGN UP1, UR7, UR7 ;  /* 0x00000007000775e3 */ /* 0x000e640008220800 */
[----:B-1----:R-:W-:Y:S01]  /*37a0*/  MOV R10, UR7 ;  /* 0x00000007000a7c02 */ /* 0x002fe20008000f00 */
[----:B------:R-:W-:Y:S05]  /*37b0*/  BRA.U !UP1, `(.L_x_73) ;  /* 0xfffffffd09e87547 */ /* 0x000fea000b83ffff */
.L_x_72:
[----:B------:R-:W1:Y:S01]  /*37c0*/  LDS R5, [UR6+0x10] ;  /* 0x00001006ff057984 */ /* 0x000e620008000800 */
[----:B------:R-:W-:Y:S01]  /*37d0*/  IMAD.U32 R3, RZ, RZ, UR37 ;  /* 0x00000025ff037e24 */ /* 0x000fe2000f8e00ff */
[----:B------:R-:W-:-:S03]  /*37e0*/  MOV R2, UR4 ;  /* 0x0000000400027c02 */ /* 0x000fc60008000f00 */
[----:B------:R-:W-:Y:S01]  /*37f0*/  VIADD R3, R3, 0x200 ;  /* 0x0000020003037836 */ /* 0x000fe20000000000 */
[----:B-1----:R-:W-:-:S04]  /*3800*/  SHF.L.U32 R5, R5, 0x1f, RZ ;  /* 0x0000001f05057819 */ /* 0x002fc800000006ff */
[----:B------:R-:W1:Y:S02]  /*3810*/  SYNCS.PHASECHK.TRANS64.TRYWAIT P0, [UR6+0x8], R5 ;  /* 0x00000805ff0075a7 */ /* 0x000e640008001106 */
[----:B-1----:R-:W-:Y:S05]  /*3820*/  @P0 BRA `(.L_x_74) ;  /* 0x0000000000080947 */ /* 0x002fea0003800000 */
[----:B------:R-:W1:Y:S02]  /*3830*/  SYNCS.PHASECHK.TRANS64.TRYWAIT P0, [UR6+0x8], R5 ;  /* 0x00000805ff0075a7 */ /* 0x000e640008001106 */
[----:B-1----:R-:W-:Y:S05]  /*3840*/  @!P0 BRA `(.L_x_75) ;  /* 0x0000006c00008947 */ /* 0x002fea0003800000 */
.L_x_74:
[----:B-1----:R-:W-:Y:S01]  /*3850*/  HFMA2 R4, -RZ, RZ, 0, 5.9604644775390625e-08 ;  /* 0x00000001ff047431 */ /* 0x002fe200000001ff */
[----:B------:R-:W-:Y:S01]  /*3860*/  UPRMT UR7, UR4, 0x654, UR8 ;  /* 0x0000065404077896 */ /* 0x000fe20008000008 */
[----:B------:R-:W-:Y:S01]  /*3870*/  IMAD.MOV.U32 R7, RZ, RZ, 0xffff ;  /* 0x0000ffffff077424 */ /* 0x000fe200078e00ff */
[----:B------:R-:W-:Y:S01]  /*3880*/  PRMT R2, R2, 0x654, R3 ;  /* 0x0000065402027816 */ /* 0x000fe20000000003 */
[----:B------:R-:W-:Y:S02]  /*3890*/  IMAD.MOV.U32 R5, RZ, RZ, 0x4 ;  /* 0x00000004ff057424 */ /* 0x000fe400078e00ff */
[----:B------:R-:W-:Y:S01]  /*38a0*/  IMAD.SHL.U32 R9, R10, 0x20, RZ ;  /* 0x000000200a097824 */ /* 0x000fe200078e00ff */
[----:B------:R-:W-:Y:S02]  /*38b0*/  MOV R3, UR7 ;  /* 0x0000000700037c02 */ /* 0x000fe40008000f00 */
[-C--:B------:R-:W-:Y:S01]  /*38c0*/  SHF.L.U32 R7, R7, R10.reuse, RZ ;  /* 0x0000000a07077219 */ /* 0x080fe200000006ff */
[----:B------:R1:W-:Y:S01]  /*38d0*/  SYNCS.ARRIVE.TRANS64.RED RZ, [UR7], R5 ;  /* 0x00000005ffff79a7 */ /* 0x0003e20008000407 */
[----:B------:R-:W-:Y:S01]  /*38e0*/  SHF.L.U32 R6, R4, R10, RZ ;  /* 0x0000000a04067219 */ /* 0x000fe200000006ff */
[----:B------:R1:W-:Y:S04]  /*38f0*/  STS [UR37+0x200], R9 ;  /* 0x00020009ff007988 */ /* 0x0003e80008000825 */
[----:B------:R1:W-:Y:S04]  /*3900*/  STAS [R2.64], R10 ;  /* 0x0000000a02007dbd */ /* 0x0003e8000c0008ff */
[----:B------:R1:W-:Y:S04]  /*3910*/  ATOMS.OR RZ, [UR6+0x14], R7 ;  /* 0x00001407ffff798c */ /* 0x0003e8000b000006 */
[----:B------:R1:W-:Y:S04]  /*3920*/  ATOMS.OR RZ, [UR6+0x18], R6 ;  /* 0x00001806ffff798c */ /* 0x0003e8000b000006 */
[----:B------:R1:W-:Y:S02]  /*3930*/  ATOMS.XOR RZ, [UR6+0x10], R4 ;  /* 0x00001004ffff798c */ /* 0x0003e4000b800006 */
.L_x_71:
[----:B------:R-:W-:Y:S05]  /*3940*/  BSYNC B0 ;  /* 0x0000000000007941 */ /* 0x000fea0003800000 */
.L_x_70:
[----:B------:R-:W-:Y:S05]  /*3950*/  BRA.U UP0, `(.L_x_76) ;  /* 0x00000001006c7547 */ /* 0x000fea000b800000 */
[----:B------:R-:W-:-:S03]  /*3960*/  UMOV UR7, 0xffffffff ;  /* 0xffffffff00077882 */ /* 0x000fc60000000000 */
[----:B------:R-:W-:Y:S05]  /*3970*/  BRA.DIV UR7, `(.L_x_77) ;  /* 0x0000006a07cc7947 */ /* 0x000fea000b800000 */
[----:B------:R-:W-:-:S13]  /*3980*/  ELECT P6, URZ, PT ;  /* 0x0000000000ff782f */ /* 0x000fda00038c0000 */
.L_x_203:
[----:B------:R-:W-:Y:S05]  /*3990*/  @!P6 BRA `(.L_x_76) ;  /* 0x00000000005ce947 */ /* 0x000fea0003800000 */
[----:B-1----:R-:W1:Y:S02]  /*39a0*/  LDS R3, [UR6+0x10] ;  /* 0x00001006ff037984 */ /* 0x002e640008000800 */
[----:B-1----:R-:W-:-:S04]  /*39b0*/  SHF.L.U32 R3, R3, 0x1f, RZ ;  /* 0x0000001f03037819 */ /* 0x002fc800000006ff */
[----:B------:R-:W1:Y:S02]  /*39c0*/  SYNCS.PHASECHK.TRANS64.TRYWAIT P0, [UR6+0x8], R3 ;  /* 0x00000803ff0075a7 */ /* 0x000e640008001106 */
[----:B-1----:R-:W-:Y:S05]  /*39d0*/  @P0 BRA `(.L_x_78) ;  /* 0x0000000000080947 */ /* 0x002fea0003800000 */
[----:B------:R-:W1:Y:S02]  /*39e0*/  SYNCS.PHASECHK.TRANS64.TRYWAIT P0, [UR6+0x8], R3 ;  /* 0x00000803ff0075a7 */ /* 0x000e640008001106 */
[----:B-1----:R-:W-:Y:S05]  /*39f0*/  @!P0 BRA `(.L_x_79) ;  /* 0x0000006800cc8947 */ /* 0x002fea0003800000 */
.L_x_78:
[----:B------:R-:W2:Y:S01]  /*3a00*/  LDS R5, [UR37+0x200] ;  /* 0x00020025ff057984 */ /* 0x000ea20008000800 */
[----:B-1----:R-:W-:Y:S02]  /*3a10*/  HFMA2 R2, -RZ, RZ, 0, 5.9604644775390625e-08 ;  /* 0x00000001ff027431 */ /* 0x002fe400000001ff */
[----:B------:R-:W-:Y:S01]  /*3a20*/  IMAD.MOV.U32 R3, RZ, RZ, 0xffff ;  /* 0x0000ffffff037424 */ /* 0x000fe200078e00ff */
[----:B------:R-:W-:Y:S01]  /*3a30*/  UPRMT UR7, UR4, 0x654, UR8 ;  /* 0x0000065404077896 */ /* 0x000fe20008000008 */
[----:B--2---:R-:W-:-:S03]  /*3a40*/  IMAD.SHL.U32 R4, R5, 0x20, RZ ;  /* 0x0000002005047824 */ /* 0x004fc600078e00ff */
[-C--:B------:R-:W-:Y:S02]  /*3a50*/  SHF.L.U32 R3, R3, R5.reuse, RZ ;  /* 0x0000000503037219 */ /* 0x080fe400000006ff */
[----:B------:R-:W-:Y:S01]  /*3a60*/  SHF.L.U32 R5, R2, R5, RZ ;  /* 0x0000000502057219 */ /* 0x000fe200000006ff */
[----:B------:R2:W-:Y:S04]  /*3a70*/  STS [UR37+0x200], R4 ;  /* 0x00020004ff007988 */ /* 0x0005e80008000825 */
[----:B------:R2:W-:Y:S04]  /*3a80*/  ATOMS.OR RZ, [UR6+0x14], R3 ;  /* 0x00001403ffff798c */ /* 0x0005e8000b000006 */
[----:B------:R2:W-:Y:S01]  /*3a90*/  ATOMS.OR RZ, [UR6+0x18], R5 ;  /* 0x00001805ffff798c */ /* 0x0005e2000b000006 */
[----:B------:R-:W-:Y:S03]  /*3aa0*/  SYNCS.ARRIVE.TRANS64.RED.A1T0 RZ, [UR7], RZ ;  /* 0x000000ffffff79a7 */ /* 0x000fe60008100407 */
[----:B------:R2:W-:Y:S01]  /*3ab0*/  ATOMS.XOR RZ, [UR6+0x10], R2 ;  /* 0x00001002ffff798c */ /* 0x0005e2000b800006 */
[----:B------:R-:W-:Y:S05]  /*3ac0*/  BRA `(.L_x_76) ;  /* 0x0000000000107947 */ /* 0x000fea0003800000 */
.L_x_69:
[----:B------:R-:W-:-:S05]  /*3ad0*/  MOV R2, 0xffffffff ;  /* 0xffffffff00027802 */ /* 0x000fca0000000f00 */
[----:B------:R1:W-:Y:S02]  /*3ae0*/  STS [UR37+0x200], R2 ;  /* 0x00020002ff007988 */ /* 0x0003e40008000825 */
[----:B-1----:R-:W-:Y:S02]  /*3af0*/  MOV R2, 0x3b10 ;  /* 0x00003b1000027802 */ /* 0x002fe40000000f00 */
[----:B-----5:R-:W-:Y:S05]  /*3b00*/  CALL.REL.NOINC `($__internal_1_$__cuda_sm10x_tcgen05_guardrail_trap_phase_invalid_during_alloc) ;  /* 0x0000007000a07944 */ /* 0x020fea0003c00000 */
.L_x_76:
[----:B------:R-:W-:Y:S05]  /*3b10*/  WARPSYNC.ALL ;  /* 0x0000000000007948 */ /* 0x000fea0003800000 */
[----:B------:R-:W3:Y:S01]  /*3b20*/  S2UR UR8, SR_CgaCtaId ;  /* 0x00000000000879c3 */ /* 0x000ee20000008800 */
[----:B------:R-:W-:Y:S01]  /*3b30*/  UMOV UR6, 0x400 ;  /* 0x0000040000067882 */ /* 0x000fe20000000000 */
[----:B------:R-:W-:-:S06]  /*3b40*/  NOP ;  /* 0x0000000000007918 */ /* 0x000fcc0000000000 */
[----:B------:R-:W-:Y:S06]  /*3b50*/  BAR.ARV 0x6, 0xa0 ;  /* 0x0182800000007b1d */ /* 0x000fec0000002000 */
[----:B------:R-:W-:Y:S01]  /*3b60*/  LOP3.LUT R0, R0, 0xffff, RZ, 0xc0, !PT ;  /* 0x0000ffff00007812 */ /* 0x000fe200078ec0ff */
[----:B-1----:R-:W-:Y:S01]  /*3b70*/  IMAD.MOV.U32 R9, RZ, RZ, 0x1 ;  /* 0x00000001ff097424 */ /* 0x002fe200078e00ff */
[----:B------:R-:W-:Y:S01]  /*3b80*/  LOP3.LUT R8, R8, 0xffff, RZ, 0xc0, !PT ;  /* 0x0000ffff08087812 */ /* 0x000fe200078ec0ff */
[----:B------:R-:W-:Y:S01]  /*3b90*/  UMOV UR22, URZ ;  /* 0x000000ff00167c82 */ /* 0x000fe20008000000 */
[----:B------:R-:W-:Y:S01]  /*3ba0*/  R2UR UR12, R0 ;  /* 0x00000000000c72ca */ /* 0x000fe200000e0000 */
[----:B------:R-:W-:Y:S01]  /*3bb0*/  UMOV UR21, URZ ;  /* 0x000000ff00157c82 */ /* 0x000fe20008000000 */
[----:B------:R-:W-:Y:S01]  /*3bc0*/  R2UR UR13, R8 ;  /* 0x00000000080d72ca */ /* 0x000fe200000e0000 */
[----:B------:R-:W-:Y:S01]  /*3bd0*/  IMAD.MOV.U32 R8, RZ, RZ, RZ ;  /* 0x000000ffff087224 */ /* 0x000fe200078e00ff */
[----:B------:R-:W-:Y:S01]  /*3be0*/  UMOV UR20, URZ ;  /* 0x000000ff00147c82 */ /* 0x000fe20008000000 */
[----:B------:R-:W-:-:S02]  /*3bf0*/  UISETP.NE.AND UP2, UPT, UR5, URZ, UPT ;  /* 0x000000ff0500728c */ /* 0x000fc4000bf45270 */
[----:B---3--:R-:W-:Y:S01]  /*3c00*/  ULEA UR8, UR8, UR6, 0x18 ;  /* 0x0000000608087291 */ /* 0x008fe2000f8ec0ff */
[----:B------:R-:W1:Y:S03]  /*3c10*/  LDCU UR6, c[0x0][0x38c] ;  /* 0x00007180ff0677ac */ /* 0x000e660008000800 */
[----:B------:R-:W-:Y:S02]  /*3c20*/  UIADD3 UR14, UPT, UPT, UR8, 0x8600, URZ ;  /* 0x00008600080e7890 */ /* 0x000fe4000fffe0ff */
[----:B------:R-:W-:-:S03]  /*3c30*/  UIADD3 UR15, UPT, UPT, UR8, 0x28600, URZ ;  /* 0x00028600080f7890 */ /* 0x000fc6000fffe0ff */
[----:B--2---:R-:W2:Y:S01]  /*3c40*/  LDS R2, [UR8+0x200] ;  /* 0x00020008ff027984 */ /* 0x004ea20008000800 */
[----:B------:R-:W-:Y:S02]  /*3c50*/  USHF.R.U32.HI UR14, URZ, 0x4, UR14 ;  /* 0x00000004ff0e7899 */ /* 0x000fe4000801160e */
[----:B------:R-:W-:Y:S02]  /*3c60*/  USHF.R.U32.HI UR15, URZ, 0x4, UR15 ;  /* 0x00000004ff0f7899 */ /* 0x000fe4000801160f */
[----:B------:R-:W-:Y:S02]  /*3c70*/  ULOP3.LUT UR14, UR14, 0x3fff, URZ, 0xc0, !UPT ;  /* 0x00003fff0e0e7892 */ /* 0x000fe4000f8ec0ff */
[----:B------:R-:W-:Y:S02]  /*3c80*/  ULOP3.LUT UR15, UR15, 0x3fff, URZ, 0xc0, !UPT ;  /* 0x00003fff0f0f7892 */ /* 0x000fe4000f8ec0ff */
[----:B------:R-:W-:Y:S02]  /*3c90*/  ULOP3.LUT UR14, UR14, 0x10000, URZ, 0xfc, !UPT ;  /* 0x000100000e0e7892 */ /* 0x000fe4000f8efcff */
[----:B-1----:R-:W-:-:S02]  /*3ca0*/  UIADD3 UR6, UPT, UPT, UR6, 0x1f, URZ ;  /* 0x0000001f06067890 */ /* 0x002fc4000fffe0ff */
[----:B------:R-:W-:Y:S02]  /*3cb0*/  ULOP3.LUT UR15, UR15, 0x10000, URZ, 0xfc, !UPT ;  /* 0x000100000f0f7892 */ /* 0x000fe4000f8efcff */
[----:B------:R-:W-:Y:S01]  /*3cc0*/  USHF.R.S32.HI UR7, URZ, 0x1f, UR6 ;  /* 0x0000001fff077899 */ /* 0x000fe20008011406 */
[----:B------:R-:W-:Y:S01]  /*3cd0*/  UMOV UR28, 0x0 ;  /* 0x00000000001c7882 */ /* 0x000fe20000000000 */
[----:B------:R-:W-:Y:S02]  /*3ce0*/  UMOV UR29, 0x10200490 ;  /* 0x10200490001d7882 */ /* 0x000fe40000000000 */
[----:B------:R-:W-:Y:S01]  /*3cf0*/  ULEA.HI UR7, UR7, UR6, URZ, 0x5 ;  /* 0x0000000607077291 */ /* 0x000fe2000f8f28ff */
[----:B------:R-:W-:Y:S01]  /*3d00*/  UMOV UR26, 0x0 ;  /* 0x00000000001a7882 */ /* 0x000fe20000000000 */
[----:B------:R-:W-:Y:S02]  /*3d10*/  UMOV UR27, 0x10200490 ;  /* 0x10200490001b7882 */ /* 0x000fe40000000000 */
[----:B------:R-:W-:-:S04]  /*3d20*/  USHF.R.S32.HI UR7, URZ, 0x5, UR7 ;  /* 0x00000005ff077899 */ /* 0x000fc80008011407 */
[----:B------:R-:W-:-:S04]  /*3d30*/  UISETP.LT.AND UP0, UPT, UR7, 0x1, UPT ;  /* 0x000000010700788c */ /* 0x000fc8000bf01270 */
[----:B------:R-:W-:Y:S01]  /*3d40*/  USEL UR23, UR7, 0x1, !UP0 ;  /* 0x0000000107177887 */ /* 0x000fe2000c000000 */
[----:B--2---:R-:W-:Y:S02]  /*3d50*/  R2UR UR24, R2 ;  /* 0x00000000021872ca */ /* 0x004fe400000e0000 */
[----:B------:R-:W-:-:S13]  /*3d60*/  CS2R R2, SRZ ;  /* 0x0000000000027805 */ /* 0x000fda000001ff00 */
.L_x_87:
[C---:B------:R-:W-:Y:S02]  /*3d70*/  LEA R0, R8.reuse, UR8, 0x3 ;  /* 0x0000000808007c11 */ /* 0x040fe4000f8e18ff */
[----:B------:R-:W-:Y:S02]  /*3d80*/  SHF.L.U32 R4, R3, 0x1f, RZ ;  /* 0x0000001f03047819 */ /* 0x000fe400000006ff */
[----:B------:R-:W-:Y:S02]  /*3d90*/  LEA R5, R8, UR8, 0x4 ;  /* 0x0000000808057c11 */ /* 0x000fe4000f8e20ff */
[----:B------:R-:W1:Y:S02]  /*3da0*/  SYNCS.PHASECHK.TRANS64.TRYWAIT P0, [R0+URZ+0x150], R4 ;  /* 0x00015004000075a7 */ /* 0x000e6400080011ff */
[----:B-1-34-:R-:W-:Y:S05]  /*3db0*/  @!P0 BRA `(.L_x_80) ;  /* 0x0000006400f48947 */ /* 0x01afea0003800000 */
.L_x_204:
[----:B-1----:R-:W1:Y:S01]  /*3dc0*/  LDS.128 R4, [R5+0x1e0] ;  /* 0x0001e00005047984 */ /* 0x002e620000000c00 */
[----:B------:R-:W-:Y:S02]  /*3dd0*/  VIADD R0, R0, 0x160 ;  /* 0x0000016000007836 */ /* 0x000fe40000000000 */
[----:B------:R-:W-:Y:S01]  /*3de0*/  VIADD R8, R8, 0x1 ;  /* 0x0000000108087836 */ /* 0x000fe20000000000 */
[----:B------:R-:W-:Y:S01]  /*3df0*/  @!PT LDS RZ, [RZ] ;  /* 0x00000000fffff984 */ /* 0x000fe20000000800 */
[----:B------:R-:W-:Y:S01]  /*3e00*/  @!PT LDS RZ, [RZ] ;  /* 0x00000000fffff984 */ /* 0x000fe20000000800 */
[----:B------:R-:W-:Y:S01]  /*3e10*/  @!PT LDS RZ, [RZ] ;  /* 0x00000000fffff984 */ /* 0x000fe20000000800 */
[----:B------:R-:W-:Y:S01]  /*3e20*/  @!PT LDS RZ, [RZ] ;  /* 0x00000000fffff984 */ /* 0x000fe20000000800 */
[----:B------:R2:W-:Y:S06]  /*3e30*/  MEMBAR.ALL.CTA ;  /* 0x0000000000007992 */ /* 0x0005ec0000008000 */
[----:B--2---:R-:W2:Y:S01]  /*3e40*/  FENCE.VIEW.ASYNC.S ;  /* 0x00000000000073c6 */ /* 0x004ea20000000000 */
[----:B------:R-:W-:-:S04]  /*3e50*/  PRMT R0, RZ, 0x654, R0 ;  /* 0x00000654ff007816 */ /* 0x000fc80000000000 */
[----:B--2---:R2:W-:Y:S01]  /*3e60*/  SYNCS.ARRIVE.TRANS64.RED.A1T0 RZ, [R0+URZ], RZ ;  /* 0x000000ff00ff79a7 */ /* 0x0045e200081004ff */
[----:B-1----:R-:W-:Y:S01]  /*3e70*/  LOP3.LUT P1, RZ, R6, 0x1, RZ, 0xc0, !PT ;  /* 0x0000000106ff7812 */ /* 0x002fe2000782c0ff */
[----:B--2---:R-:W-:-:S12]  /*3e80*/  BRA.U UP2, `(.L_x_81) ;  /* 0x0000000102e07547 */ /* 0x004fd8000b800000 */
[----:B------:R-:W1:Y:S01]  /*3e90*/  LDCU UR6, c[0x0][0x38c] ;  /* 0x00007180ff0677ac */ /* 0x000e620008000800 */
[----:B------:R-:W-:Y:S02]  /*3ea0*/  PLOP3.LUT P2, PT, PT, PT, PT, 0x80, 0x8 ;  /* 0x000000000008781c */ /* 0x000fe40003f4f070 */
[----:B------:R-:W-:Y:S01]  /*3eb0*/  SHF.L.U32 R4, R9, 0x1f, RZ ;  /* 0x0000001f09047819 */ /* 0x000fe200000006ff */
[----:B------:R-:W-:Y:S02]  /*3ec0*/  ULEA UR10, UR22, UR8, 0x3 ;  /* 0x00000008160a7291 */ /* 0x000fe4000f8e18ff */
[----:B------:R-:W-:Y:S02]  /*3ed0*/  ULEA UR11, UR22, UR24, 0x7 ;  /* 0x00000018160b7291 */ /* 0x000fe4000f8e38ff */
[----:B-1----:R-:W-:-:S06]  /*3ee0*/  UISETP.GE.AND UP0, UPT, UR6, 0x1, UPT ;  /* 0x000000010600788c */ /* 0x002fcc000bf06270 */
[----:B------:R-:W-:-:S05]  /*3ef0*/  PLOP3.LUT P0, PT, PT, PT, UP0, 0x80, 0x8 ;  /* 0x000000000008781c */ /* 0x000fca0003f0f008 */
[----:B------:R-:W-:-:S08]  /*3f00*/  @UP0 ULEA UR6, UR21, UR8, 0x3 ;  /* 0x0000000815060291 */ /* 0x000fd0000f8e18ff */
[----:B------:R-:W-:-:S04]  /*3f10*/  @P0 SHF.L.U32 R0, R2, 0x1f, RZ ;  /* 0x0000001f02000819 */ /* 0x000fc800000006ff */
[----:B------:R1:W2:Y:S01]  /*3f20*/  @P0 SYNCS.PHASECHK.TRANS64.TRYWAIT P2, [UR6], R0 ;  /* 0x00000000ff0005a7 */ /* 0x0002a20008041106 */
[----:B------:R-:W3:Y:S02]  /*3f30*/  SYNCS.PHASECHK.TRANS64.TRYWAIT P0, [UR10+0x190], R4 ;  /* 0x00019004ff0075a7 */ /* 0x000ee4000800110a */
[----:B-123--:R-:W-:Y:S05]  /*3f40*/  @!P0 BRA `(.L_x_82) ;  /* 0x0000006400a48947 */ /* 0x00efea0003800000 */
.L_x_206:
[----:B------:R-:W-:Y:S01]  /*3f50*/  UMOV UR19, UR20 ;  /* 0x0000001400137c82 */ /* 0x000fe20008000000 */
[----:B------:R-:W-:Y:S05]  /*3f60*/  BRA.U !UP0, `(.L_x_83) ;  /* 0x0000000108987547 */ /* 0x000fea000b800000 */
[----:B------:R-:W-:Y:S02]  /*3f70*/  UIADD3 UR19, UPT, UPT, UR23, UR20, URZ ;  /* 0x0000001417137290 */ /* 0x000fe4000fffe0ff */
[----:B------:R-:W-:Y:S01]  /*3f80*/  UPLOP3.LUT UP3, UPT, UPT, UPT, UPT, 0x40, 0x4 ;  /* 0x000000000004789c */ /* 0x000fe20003f6e870 */
[----:B------:R-:W-:Y:S01]  /*3f90*/  UMOV UR18, UR7 ;  /* 0x0000000700127c82 */ /* 0x000fe20008000000 */
[----:B------:R-:W-:-:S09]  /*3fa0*/  UMOV UR17, UR21 ;  /* 0x0000001500117c82 */ /* 0x000fd20008000000 */
.L_x_86:
[----:B--2---:R-:W-:Y:S01]  /*3fb0*/  ULEA UR9, UR17, UR8, 0x3 ;  /* 0x0000000811097291 */ /* 0x004fe2000f8e18ff */
[----:B---3--:R-:W-:Y:S11]  /*3fc0*/  @P2 BRA `(.L_x_84) ;  /* 0x00000000000c2947 */ /* 0x008ff60003800000 */
[----:B-1----:R-:W-:Y:S04]  /*3fd0*/  SHF.L.U32 R4, R2, 0x1f, RZ ;  /* 0x0000001f02047819 */ /* 0x002fe800000006ff */
[----:B------:R-:W1:Y:S02]  /*3fe0*/  SYNCS.PHASECHK.TRANS64.TRYWAIT P0, [UR9], R4 ;  /* 0x00000004ff0075a7 */ /* 0x000e640008001109 */
[----:B-1----:R-:W-:Y:S05]  /*3ff0*/  @!P0 BRA `(.L_x_85) ;  /* 0x0000006400908947 */ /* 0x002fea0003800000 */
.L_x_84:
[----:B------:R-:W-:Y:S01]  /*4000*/  UISETP.NE.AND UP0, UPT, UR18, 0x1, UPT ;  /* 0x000000011200788c */ /* 0x000fe2000bf05270 */
[----:B------:R-:W-:Y:S01]  /*4010*/  PLOP3.LUT P2, PT, PT, PT, PT, 0x80, 0x8 ;  /* 0x000000000008781c */ /* 0x000fe20003f4f070 */
[----:B------:R-:W-:Y:S02]  /*4020*/  UIADD3 UR21, UPT, UPT, UR17, 0x1, URZ ;  /* 0x0000000111157890 */ /* 0x000fe4000fffe0ff */
[----:B------:R-:W-:Y:S02]  /*4030*/  ULEA UR30, UR17, UR15, 0x8 ;  /* 0x0000000f111e7291 */ /* 0x000fe4000f8e40ff */
[----:B------:R-:W-:Y:S01]  /*4040*/  UISETP.NE.AND UP1, UPT, UR21, 0x10, UPT ;  /* 0x000000101500788c */ /* 0x000fe2000bf25270 */
[----:B------:R-:W-:Y:S01]  /*4050*/  PLOP3.LUT P0, PT, PT, PT, UP0, 0x80, 0x8 ;  /* 0x000000000008781c */ /* 0x000fe20003f0f008 */
[----:B------:R-:W-:Y:S02]  /*4060*/  ULEA UR32, UR17, UR14, 0x9 ;  /* 0x0000000e11207291 */ /* 0x000fe4000f8e48ff */
[----:B------:R-:W-:Y:S02]  /*4070*/  USEL UR16, URZ, 0x1, UP1 ;  /* 0x00000001ff107887 */ /* 0x000fe40008800000 */
[----:B------:R-:W-:Y:S02]  /*4080*/  USEL UR21, UR21, URZ, UP1 ;  /* 0x000000ff15157287 */ /* 0x000fe40008800000 */
[----:B------:R-:W-:Y:S02]  /*4090*/  UIADD3 UR36, UPT, UPT, UR30, 0x2, URZ ;  /* 0x000000021e247890 */ /* 0x000fe4000fffe0ff */
[----:B------:R-:W-:Y:S01]  /*40a0*/  @UP0 ULEA UR6, UR21, UR8, 0x3 ;  /* 0x0000000815060291 */ /* 0x000fe2000f8e18ff */
[----:B------:R-:W-:Y:S01]  /*40b0*/  LOP3.LUT R2, R2, UR16, RZ, 0x3c, !PT ;  /* 0x0000001002027c12 */ /* 0x000fe2000f8e3cff */
[----:B------:R-:W-:Y:S02]  /*40c0*/  UIADD3 UR34, UPT, UPT, UR32, 0x2, URZ ;  /* 0x0000000220227890 */ /* 0x000fe4000fffe0ff */
[----:B------:R-:W-:Y:S01]  /*40d0*/  UIADD3 UR9, UPT, UPT, UR9, 0x80, URZ ;  /* 0x0000008009097890 */ /* 0x000fe2000fffe0ff */
[----:B-1----:R-:W-:Y:S01]  /*40e0*/  @P0 SHF.L.U32 R0, R2, 0x1f, RZ ;  /* 0x0000001f02000819 */ /* 0x002fe200000006ff */
[----:B------:R-:W-:Y:S01]  /*40f0*/  UMOV UR31, 0x80004020 ;  /* 0x80004020001f7882 */ /* 0x000fe20000000000 */
[----:B------:R-:W-:Y:S01]  /*4100*/  UMOV UR33, 0x80004020 ;  /* 0x8000402000217882 */ /* 0x000fe20000000000 */
[----:B------:R-:W-:Y:S01]  /*4110*/  UMOV UR37, 0x80004020 ;  /* 0x8000402000257882 */ /* 0x000fe20000000000 */
[----:B------:R2:W3:Y:S01]  /*4120*/  @P0 SYNCS.PHASECHK.TRANS64.TRYWAIT P2, [UR6], R0 ;  /* 0x00000000ff0005a7 */ /* 0x0004e20008041106 */
[----:B------:R-:W-:Y:S01]  /*4130*/  UIADD3 UR20, UPT, UPT, UR20, 0x1, URZ ;  /* 0x0000000114147890 */ /* 0x000fe2000fffe0ff */
[----:B------:R2:W-:Y:S01]  /*4140*/  UTCHMMA.2CTA gdesc[UR32], gdesc[UR30], tmem[UR11], tmem[UR28], idesc[UR29], UP3 ;  /* 0x00ff1c1e200075ea */ /* 0x0005e20009a0000b */
[----:B------:R-:W-:Y:S02]  /*4150*/  UIADD3 UR18, UPT, UPT, UR18, -0x1, URZ ;  /* 0xffffffff12127890 */ /* 0x000fe4000fffe0ff */
[----:B------:R-:W-:Y:S02]  /*4160*/  UISETP.NE.AND UP0, UPT, UR20, UR19, UPT ;  /* 0x000000131400728c */ /* 0x000fe4000bf05270 */
[----:B------:R-:W-:Y:S01]  /*4170*/  UPLOP3.LUT UP3, UPT, UPT, UPT, UPT, 0x80, 0x8 ;  /* 0x000000000008789c */ /* 0x000fe20003f6f070 */
[----:B------:R-:W-:Y:S01]  /*4180*/  UMOV UR35, 0x80004020 ;  /* 0x8000402000237882 */ /* 0x000fe20000000000 */
[----:B------:R-:W-:Y:S01]  /*4190*/  UMOV UR17, UR21 ;  /* 0x0000001500117c82 */ /* 0x000fe20008000000 */
[----:B------:R2:W-:Y:S01]  /*41a0*/  UTCHMMA.2CTA gdesc[UR34], gdesc[UR36], tmem[UR11], tmem[UR26], idesc[UR27], UPT ;  /* 0x00ff1a24220075ea */ /* 0x0005e2000ba0000b */
[----:B------:R2:W-:Y:S03]  /*41b0*/  UTCBAR.2CTA.MULTICAST [UR9], URZ, UR13 ;  /* 0x000000ff090073e9 */ /* 0x0005e6000820080d */
[----:B------:R-:W-:Y:S05]  /*41c0*/  BRA.U UP0, `(.L_x_86) ;  /* 0xfffffffd00787547 */ /* 0x000fea000b83ffff */
.L_x_83:
[----:B------:R-:W-:Y:S01]  /*41d0*/  UIADD3 UR10, UPT, UPT, UR10, 0x170, URZ ;  /* 0x000001700a0a7890 */ /* 0x000fe2000fffe0ff */
[----:B------:R-:W-:-:S08]  /*41e0*/  UMOV UR20, UR19 ;  /* 0x0000001300147c82 */ /* 0x000fd00008000000 */
[----:B------:R4:W-:Y:S01]  /*41f0*/  UTCBAR.2CTA.MULTICAST [UR10], URZ, UR12 ;  /* 0x000000ff0a0073e9 */ /* 0x0009e2000820080c */
[----:B------:R-:W-:Y:S02]  /*4200*/  NOP ;  /* 0x0000000000007918 */ /* 0x000fe40000000000 */
.L_x_81:
[----:B------:R-:W-:Y:S01]  /*4210*/  UIADD3 UR22, UPT, UPT, UR22, 0x1, URZ ;  /* 0x0000000116167890 */ /* 0x000fe2000fffe0ff */
[----:B------:R-:W-:-:S03]  /*4220*/  ISETP.NE.AND P0, PT, R8, 0x2, PT ;  /* 0x000000020800780c */ /* 0x000fc60003f05270 */
[----:B------:R-:W-:Y:S01]  /*4230*/  UISETP.NE.AND UP0, UPT, UR22, 0x4, UPT ;  /* 0x000000041600788c */ /* 0x000fe2000bf05270 */
[----:B-12---:R-:W-:Y:S02]  /*4240*/  SEL R0, RZ, 0x1, P0 ;  /* 0x00000001ff007807 */ /* 0x006fe40000000000 */
[----:B------:R-:W-:Y:S01]  /*4250*/  SEL R8, R8, RZ, P0 ;  /* 0x000000ff08087207 */ /* 0x000fe20000000000 */
[----:B------:R-:W-:Y:S01]  /*4260*/  USEL UR6, URZ, 0x1, UP0 ;  /* 0x00000001ff067887 */ /* 0x000fe20008000000 */
[----:B------:R-:W-:Y:S01]  /*4270*/  LOP3.LUT R3, R3, R0, RZ, 0x3c, !PT ;  /* 0x0000000003037212 */ /* 0x000fe200078e3cff */
[----:B------:R-:W-:-:S04]  /*4280*/  USEL UR22, UR22, URZ, UP0 ;  /* 0x000000ff16167287 */ /* 0x000fc80008000000 */
[----:B------:R-:W-:Y:S01]  /*4290*/  LOP3.LUT R9, R9, UR6, RZ, 0x3c, !PT ;  /* 0x0000000609097c12 */ /* 0x000fe2000f8e3cff */
[----:B------:R-:W-:Y:S07]  /*42a0*/  @P1 BRA `(.L_x_87) ;  /* 0xfffffff800b01947 */ /* 0x000fee000383ffff */
[----:B------:R-:W1:Y:S01]  /*42b0*/  S2UR UR6, SR_CgaCtaId ;  /* 0x00000000000679c3 */ /* 0x000e620000008800 */
[----:B------:R-:W-:Y:S01]  /*42c0*/  ELECT P0, URZ, PT ;  /* 0x0000000000ff782f */ /* 0x000fe20003800000 */
[----:B------:R-:W-:Y:S01]  /*42d0*/  HFMA2 R0, -RZ, RZ, 0, 5.9604644775390625e-08 ;  /* 0x00000001ff007431 */ /* 0x000fe200000001ff */
[----:B------:R-:W-:-:S05]  /*42e0*/  UMOV UR7, 0x40 ;  /* 0x0000004000077882 */ /* 0x000fca0000000000 */
[----:B------:R-:W-:Y:S01]  /*42f0*/  UVIRTCOUNT.DEALLOC.SMPOOL 0x80 ;  /* 0x000000800000784c */ /* 0x000fe20000000000 */
[----:B------:R-:W-:Y:S02]  /*4300*/  UISETP.NE.AND UP0, UPT, UR5, URZ, UPT ;  /* 0x000000ff0500728c */ /* 0x000fe4000bf05270 */
[----:B-1----:R-:W-:-:S09]  /*4310*/  ULEA UR6, UR6, UR7, 0x18 ;  /* 0x0000000706067291 */ /* 0x002fd2000f8ec0ff */
[----:B------:R1:W-:Y:S01]  /*4320*/  @P0 STS.U8 [UR6+0x1c], R0 ;  /* 0x00001c00ff000988 */ /* 0x0003e20008000006 */
[----:B------:R-:W-:Y:S05]  /*4330*/  BRA.U UP0, `(.L_x_88) ;  /* 0x0000000100a07547 */ /* 0x000fea000b800000 */
[----:B------:R-:W-:Y:S01]  /*4340*/  UIADD3 UR5, UPT, UPT, UR8, 0x190, URZ ;  /* 0x0000019008057890 */ /* 0x000fe2000fffe0ff */
[----:B------:R-:W-:-:S03]  /*4350*/  SHF.L.U32 R2, R9, 0x1f, RZ ;  /* 0x0000001f09027819 */ /* 0x000fc600000006ff */
[----:B------:R-:W-:-:S09]  /*4360*/  ULEA UR7, UR22, UR5, 0x3 ;  /* 0x0000000516077291 */ /* 0x000fd2000f8e18ff */
[----:B------:R-:W2:Y:S02]  /*4370*/  SYNCS.PHASECHK.TRANS64.TRYWAIT P0, [UR7], R2 ;  /* 0x00000002ff0075a7 */ /* 0x000ea40008001107 */
[----:B--2---:R-:W-:Y:S05]  /*4380*/  @!P0 BRA `(.L_x_89) ;  /* 0x0000006000c48947 */ /* 0x004fea0003800000 */
.L_x_209:
[----:B------:R-:W-:-:S04]  /*4390*/  UIADD3 UR9, UPT, UPT, UR22, 0x1, URZ ;  /* 0x0000000116097890 */ /* 0x000fc8000fffe0ff */
[----:B------:R-:W-:-:S04]  /*43a0*/  UISETP.NE.AND UP1, UPT, UR9, 0x4, UPT ;  /* 0x000000040900788c */ /* 0x000fc8000bf25270 */
[----:B----4-:R-:W-:Y:S02]  /*43b0*/  USEL UR10, URZ, 0x1, UP1 ;  /* 0x00000001ff0a7887 */ /* 0x010fe40008800000 */
[----:B------:R-:W-:-:S04]  /*43c0*/  USEL UR9, UR9, URZ, UP1 ;  /* 0x000000ff09097287 */ /* 0x000fc80008800000 */
[----:B------:R-:W-:Y:S01]  /*43d0*/  ULEA UR7, UR9, UR5, 0x3 ;  /* 0x0000000509077291 */ /* 0x000fe2000f8e18ff */
[----:B-1----:R-:W-:-:S04]  /*43e0*/  LOP3.LUT R2, R9, UR10, RZ, 0x3c, !PT ;  /* 0x0000000a09027c12 */ /* 0x002fc8000f8e3cff */
[----:B------:R-:W-:-:S04]  /*43f0*/  SHF.L.U32 R3, R2, 0x1f, RZ ;  /* 0x0000001f02037819 */ /* 0x000fc800000006ff */
[----:B------:R-:W1:Y:S02]  /*4400*/  SYNCS.PHASECHK.TRANS64.TRYWAIT P0, [UR7], R3 ;  /* 0x00000003ff0075a7 */ /* 0x000e640008001107 */
[----:B-1----:R-:W-:Y:S05]  /*4410*/  @!P0 BRA `(.L_x_90) ;  /* 0x0000006000b88947 */ /* 0x002fea0003800000 */
.L_x_211:
        /* <DEDUP_REMOVED lines=9> */
.L_x_213:
[----:B------:R-:W-:-:S04]  /*44b0*/  UIADD3 UR9, UPT, UPT, UR9, 0x1, URZ ;  /* 0x0000000109097890 */ /* 0x000fc8000fffe0ff */
[----:B------:R-:W-:-:S04]  /*44c0*/  UISETP.NE.AND UP1, UPT, UR9, 0x4, UPT ;  /* 0x000000040900788c */ /* 0x000fc8000bf25270 */
[----:B------:R-:W-:Y:S02]  /*44d0*/  USEL UR7, URZ, 0x1, UP1 ;  /* 0x00000001ff077887 */ /* 0x000fe40008800000 */
[----:B------:R-:W-:-:S04]  /*44e0*/  USEL UR9, UR9, URZ, UP1 ;  /* 0x000000ff09097287 */ /* 0x000fc80008800000 */
[----:B------:R-:W-:Y:S01]  /*44f0*/  ULEA UR9, UR9, UR5, 0x3 ;  /* 0x0000000509097291 */ /* 0x000fe2000f8e18ff */
[----:B------:R-:W-:-:S04]  /*4500*/  LOP3.LUT R2, R2, UR7, RZ, 0x3c, !PT ;  /* 0x0000000702027c12 */ /* 0x000fc8000f8e3cff */
[----:B------:R-:W-:Y:S01]  /*4510*/  SHF.L.U32 R2, R2, 0x1f, RZ ;  /* 0x0000001f02027819 */ /* 0x000fe200000006ff */
[----:B-1----:R-:W-:-:S04]  /*4520*/  IMAD.U32 R0, RZ, RZ, UR9 ;  /* 0x00000009ff007e24 */ /* 0x002fc8000f8e00ff */
[----:B------:R1:W2:Y:S03]  /*4530*/  SYNCS.PHASECHK.TRANS64.TRYWAIT P0, [R0+URZ], R2 ;  /* 0x00000002000075a7 */ /* 0x0002a600080011ff */
[----:B--2---:R-:W-:Y:S05]  /*4540*/  @!P0 NANOSLEEP.SYNCS 0x989680 ;  /* 0x009896800000895d */ /* 0x004fea0003900000 */
[----:B------:R-:W2:Y:S02]  /*4550*/  @!P0 SYNCS.PHASECHK.TRANS64 P0, [R0+URZ], R2 ;  /* 0x00000002000085a7 */ /* 0x000ea400080010ff */
[----:B--2---:R-:W-:Y:S05]  /*4560*/  @P0 BRA `(.L_x_92) ;  /* 0x0000000000200947 */ /* 0x004fea0003800000 */
.L_x_93:
[----:B--2---:R2:W4:Y:S02]  /*4570*/  SYNCS.PHASECHK.TRANS64.TRYWAIT P0, [R0+URZ], R2 ;  /* 0x00000002000075a7 */ /* 0x00452400080011ff */
[----:B----4-:R-:W-:Y:S05]  /*4580*/  @!P0 NANOSLEEP.SYNCS 0x989680 ;  /* 0x009896800000895d */ /* 0x010fea0003900000 */
[----:B------:R-:W4:Y:S02]  /*4590*/  @!P0 SYNCS.PHASECHK.TRANS64 P0, [R0+URZ], R2 ;  /* 0x00000002000085a7 */ /* 0x000f2400080010ff */
[----:B----4-:R-:W-:Y:S05]  /*45a0*/  @!P0 BRA `(.L_x_93) ;  /* 0xfffffffc00f08947 */ /* 0x010fea000383ffff */
[----:B------:R-:W-:Y:S05]  /*45b0*/  BRA `(.L_x_92) ;  /* 0x00000000000c7947 */ /* 0x000fea0003800000 */
.L_x_88:
[----:B------:R-:W-:-:S04]  /*45c0*/  UIADD3 UR5, UPT, UPT, UR8, 0x1d0, URZ ;  /* 0x000001d008057890 */ /* 0x000fc8000fffe0ff */
[----:B------:R-:W-:-:S09]  /*45d0*/  UPRMT UR5, UR4, 0x654, UR5 ;  /* 0x0000065404057896 */ /* 0x000fd20008000005 */
[----:B------:R-:W-:Y:S03]  /*45e0*/  SYNCS.ARRIVE.TRANS64.RED.A1T0 RZ, [UR5], RZ ;  /* 0x000000ffffff79a7 */ /* 0x000fe60008100405 */
.L_x_92:
[----:B-12---:R-:W-:Y:S01]  /*45f0*/  SHF.L.U32 R2, RZ, 0x1f, RZ ;  /* 0x0000001fff027819 */ /* 0x006fe200000006ff */
[----:B------:R-:W-:Y:S01]  /*4600*/  UIADD3 UR5, UPT, UPT, UR8, 0x1d0, URZ ;  /* 0x000001d008057890 */ /* 0x000fe2000fffe0ff */
[----:B------:R-:W-:Y:S02]  /*4610*/  PLOP3.LUT P0, PT, PT, PT, UP0, 0x80, 0x8 ;  /* 0x000000000008781c */ /* 0x000fe40003f0f008 */
[----:B------:R-:W1:Y:S02]  /*4620*/  SYNCS.PHASECHK.TRANS64.TRYWAIT P1, [UR8+0x1d0], R2 ;  /* 0x0001d002ff0075a7 */ /* 0x000e640008021108 */
[----:B-1----:R-:W-:Y:S09]  /*4630*/  @!P1 BRA `(.L_x_94) ;  /* 0x0000006000609947 */ /* 0x002ff20003800000 */
.L_x_215:
[----:B------:R-:W-:Y:S01]  /*4640*/  @!UP0 UPRMT UR5, UR4, 0x654, UR5 ;  /* 0x0000065404058896 */ /* 0x000fe20008000005 */
[----:B------:R-:W-:Y:S02]  /*4650*/  UMOV UR8, 0xffff ;  /* 0x0000ffff00087882 */ /* 0x000fe40000000000 */
[----:B------:R-:W-:-:S06]  /*4660*/  UMOV UR4, 0x1 ;  /* 0x0000000100047882 */ /* 0x000fcc0000000000 */
[----:B------:R-:W-:Y:S01]  /*4670*/  @!P0 SYNCS.ARRIVE.TRANS64.RED.A1T0 RZ, [UR5], RZ ;  /* 0x000000ffffff89a7 */ /* 0x000fe20008100405 */
[----:B------:R-:W-:Y:S01]  /*4680*/  NOP ;  /* 0x0000000000007918 */ /* 0x000fe20000000000 */
[----:B-1----:R-:W1:Y:S01]  /*4690*/  LDS R0, [UR6+0x14] ;  /* 0x00001406ff007984 */ /* 0x002e620008000800 */
[----:B------:R-:W-:-:S04]  /*46a0*/  ULOP3.LUT UR5, UR24, 0xffff, URZ, 0xc0, !UPT ;  /* 0x0000ffff18057892 */ /* 0x000fc8000f8ec0ff */
[----:B------:R-:W-:-:S04]  /*46b0*/  USHF.R.U32.HI UR5, URZ, 0x5, UR5 ;  /* 0x00000005ff057899 */ /* 0x000fc80008011605 */
[----:B------:R-:W-:Y:S02]  /*46c0*/  USHF.L.U32 UR8, UR8, UR5, URZ ;  /* 0x0000000508087299 */ /* 0x000fe400080006ff */
[----:B------:R-:W-:-:S04]  /*46d0*/  USHF.L.U32 UR4, UR4, UR5, URZ ;  /* 0x0000000504047299 */ /* 0x000fc800080006ff */
[----:B-1----:R-:W-:-:S04]  /*46e0*/  LOP3.LUT R0, R0, UR8, RZ, 0xc0, !PT ;  /* 0x0000000800007c12 */ /* 0x002fc8000f8ec0ff */
[----:B------:R-:W-:-:S13]  /*46f0*/  ISETP.NE.AND P0, PT, R0, UR8, PT ;  /* 0x0000000800007c0c */ /* 0x000fda000bf05270 */
[----:B------:R-:W-:Y:S05]  /*4700*/  @P0 BRA `(.L_x_95) ;  /* 0x0000000000580947 */ /* 0x000fea0003800000 */
[----:B------:R-:W1:Y:S02]  /*4710*/  LDS R0, [UR6+0x18] ;  /* 0x00001806ff007984 */ /* 0x000e640008000800 */
[----:B-1----:R-:W-:-:S04]  /*4720*/  LOP3.LUT R0, R0, UR4, RZ, 0xc0, !PT ;  /* 0x0000000400007c12 */ /* 0x002fc8000f8ec0ff */
[----:B------:R-:W-:-:S13]  /*4730*/  ISETP.NE.AND P0, PT, R0, UR4, PT ;  /* 0x0000000400007c0c */ /* 0x000fda000bf05270 */
[----:B------:R-:W-:Y:S05]  /*4740*/  @P0 BRA `(.L_x_96) ;  /* 0x00000000003c0947 */ /* 0x000fea0003800000 */
[----:B------:R-:W1:Y:S01]  /*4750*/  S2R R2, SR_LANEID ;  /* 0x0000000000027919 */ /* 0x000e620000000000 */
[----:B------:R-:W-:Y:S01]  /*4760*/  ULOP3.LUT UR8, URZ, UR8, URZ, 0x33, !UPT ;  /* 0x00000008ff087292 */ /* 0x000fe2000f8e33ff */
[----:B------:R-:W-:Y:S02]  /*4770*/  VOTEU.ANY UR7, UPT, PT ;  /* 0x0000000000077886 */ /* 0x000fe400038e0100 */
[----:B------:R-:W-:-:S03]  /*4780*/  UFLO.U32 UR7, UR7 ;  /* 0x00000007000772bd */ /* 0x000fc600080e0000 */
[----:B------:R-:W-:-:S04]  /*4790*/  IMAD.U32 R0, RZ, RZ, UR8 ;  /* 0x00000008ff007e24 */ /* 0x000fc8000f8e00ff */
[----:B------:R2:W3:Y:S02]  /*47a0*/  REDUX UR5, R0 ;  /* 0x00000000000573c4 */ /* 0x0004e40000000000 */
[----:B------:R1:W-:Y:S02]  /*47b0*/  UTCATOMSWS.AND URZ, UR8 ;  /* 0x0000000800ff79e3 */ /* 0x0003e40008000000 */
[----:B-1----:R-:W-:Y:S02]  /*47c0*/  ISETP.EQ.U32.AND P0, PT, R2, UR7, PT ;  /* 0x0000000702007c0c */ /* 0x002fe4000bf02070 */
[----:B--2---:R-:W-:Y:S02]  /*47d0*/  LOP3.LUT R0, RZ, UR4, RZ, 0x33, !PT ;  /* 0x00000004ff007c12 */ /* 0x004fe4000f8e33ff */
[----:B---3--:R-:W-:Y:S02]  /*47e0*/  MOV R2, UR5 ;  /* 0x0000000500027c02 */ /* 0x008fe40008000f00 */
[----:B------:R-:W1:Y:S07]  /*47f0*/  REDUX UR4, R0 ;  /* 0x00000000000473c4 */ /* 0x000e6e0000000000 */
[----:B------:R2:W-:Y:S01]  /*4800*/  @P0 ATOMS.AND RZ, [UR6+0x14], R2 ;  /* 0x00001402ffff098c */ /* 0x0005e2000a800006 */
[----:B-1----:R-:W-:-:S05]  /*4810*/  IMAD.U32 R0, RZ, RZ, UR4 ;  /* 0x00000004ff007e24 */ /* 0x002fca000f8e00ff */
[----:B------:R2:W-:Y:S01]  /*4820*/  @P0 ATOMS.AND RZ, [UR6+0x18], R0 ;  /* 0x00001800ffff098c */ /* 0x0005e2000a800006 */
[----:B------:R-:W-:Y:S05]  /*4830*/  BRA `(.L_x_97) ;  /* 0x0000000000147947 */ /* 0x000fea0003800000 */
.L_x_96:
[----:B------:R-:W-:Y:S02]  /*4840*/  MOV R2, 0x4860 ;  /* 0x0000486000027802 */ /* 0x000fe40000000f00 */
[----:B---345:R-:W-:Y:S05]  /*4850*/  CALL.REL.NOINC `($__internal_0_$__cuda_sm10x_tcgen05_guardrail_trap_col_being_dealloced_not_returned_by_alloc) ;  /* 0x0000006400407944 */ /* 0x038fea0003c00000 */
[----:B------:R-:W-:Y:S05]  /*4860*/  BRA `(.L_x_97) ;  /* 0x0000000000087947 */ /* 0x000fea0003800000 */
.L_x_95:
[----:B------:R-:W-:Y:S02]  /*4870*/  MOV R2, 0x4890 ;  /* 0x0000489000027802 */ /* 0x000fe40000000f00 */
[----:B---345:R-:W-:Y:S05]  /*4880*/  CALL.REL.NOINC `($__internal_2_$__cuda_sm10x_tcgen05_guardrail_trap_unallocated_columns_being_dealloced) ;  /* 0x00000064004c7944 */ /* 0x038fea0003c00000 */
.L_x_97:
[----:B------:R-:W-:Y:S01]  /*4890*/  NOP ;  /* 0x0000000000007918 */ /* 0x000fe20000000000 */
[----:B----4-:R-:W-:Y:S05]  /*48a0*/  EXIT ;  /* 0x000000000000794d */ /* 0x010fea0003800000 */
.L_x_68:
[----:B------:R-:W-:-:S09]  /*48b0*/  UISETP.NE.OR UP5, UPT, UR10, 0x3, !UP5 ;  /* 0x000000030a00788c */ /* 0x000fd2000efa5670 */
[----:B------:R-:W-:Y:S05]  /*48c0*/  BRA.U UP5, `(.L_x_98) ;  /* 0x0000001105087547 */ /* 0x000fea000b800000 */
[----:B------:R-:W1:Y:S01]  /*48d0*/  LDC R0, c[0x0][0xb30] ;  /* 0x0002cc00ff007b82 */ /* 0x000e620000000800 */
[----:B------:R-:W2:Y:S01]  /*48e0*/  LDCU.64 UR8, c[0x0][0x888] ;  /* 0x00011100ff0877ac */ /* 0x000ea20008000a00 */
[----:B------:R-:W-:Y:S02]  /*48f0*/  HFMA2 R27, -RZ, RZ, 0, 0 ;  /* 0x00000000ff1b7431 */ /* 0x000fe400000001ff */
[----:B------:R-:W-:Y:S01]  /*4900*/  IMAD.MOV.U32 R29, RZ, RZ, 0x1 ;  /* 0x00000001ff1d7424 */ /* 0x000fe200078e00ff */
[----:B------:R-:W-:Y:S01]  /*4910*/  MOV R25, 0x2000 ;  /* 0x0000200000197802 */ /* 0x000fe20000000f00 */
[----:B------:R-:W3:Y:S01]  /*4920*/  LDCU.64 UR4, c[0x0][0x890] ;  /* 0x00011200ff0477ac */ /* 0x000ee20008000a00 */
[----:B------:R-:W-:Y:S01]  /*4930*/  IMAD.MOV.U32 R28, RZ, RZ, RZ ;  /* 0x000000ffff1c7224 */ /* 0x000fe200078e00ff */
[----:B------:R-:W4:Y:S01]  /*4940*/  LDC R24, c[0x0][0x370] ;  /* 0x0000dc00ff187b82 */ /* 0x000f220000000800 */
[----:B------:R-:W-:Y:S01]  /*4950*/  UMOV UR7, 0x400 ;  /* 0x0000040000077882 */ /* 0x000fe20000000000 */
[----:B------:R-:W-:-:S02]  /*4960*/  UPLOP3.LUT UP1, UPT, UPT, UPT, UPT, 0x40, 0x4 ;  /* 0x000000000004789c */ /* 0x000fc40003f2e870 */
[----:B------:R-:W-:-:S04]  /*4970*/  ULEA UR7, UR37, UR7, 0x18 ;  /* 0x0000000725077291 */ /* 0x000fc8000f8ec0ff */
[----:B------:R-:W4:Y:S01]  /*4980*/  LDC R3, c[0x0][0xb0c] ;  /* 0x0002c300ff037b82 */ /* 0x000f220000000800 */
[----:B------:R-:W-:Y:S02]  /*4990*/  UIADD3 UR13, UPT, UPT, UR7, 0x118, URZ ;  /* 0x00000118070d7890 */ /* 0x000fe4000fffe0ff */
[----:B--2---:R-:W-:Y:S02]  /*49a0*/  UISETP.NE.U32.AND UP2, UPT, UR8, URZ, UPT ;  /* 0x000000ff0800728c */ /* 0x004fe4000bf45070 */
[----:B------:R-:W-:Y:S02]  /*49b0*/  UIADD3 UR33, UPT, UPT, UR7, 0x100, URZ ;  /* 0x0000010007217890 */ /* 0x000fe4000fffe0ff */
[----:B---3--:R-:W-:Y:S01]  /*49c0*/  UISETP.NE.U32.AND UP3, UPT, UR4, URZ, UPT ;  /* 0x000000ff0400728c */ /* 0x008fe2000bf65070 */
[----:B------:R-:W2:Y:S01]  /*49d0*/  LDC R18, c[0x0][0xb20] ;  /* 0x0002c800ff127b82 */ /* 0x000ea20000000800 */
[----:B-1----:R-:W-:Y:S01]  /*49e0*/  ISETP.NE.AND P1, PT, R0, 0x1, PT ;  /* 0x000000010000780c */ /* 0x002fe20003f25270 */
[----:B------:R-:W-:-:S02]  /*49f0*/  UISETP.NE.AND.EX UP2, UPT, UR9, URZ, UPT, UP2 ;  /* 0x000000ff0900728c */ /* 0x000fc4000bf45320 */
[----:B------:R-:W-:Y:S02]  /*4a00*/  UIADD3 UR25, UPT, UPT, UR7, 0x108, URZ ;  /* 0x0000010807197890 */ /* 0x000fe4000fffe0ff */
[----:B------:R-:W-:Y:S02]  /*4a10*/  UIADD3 UR17, UPT, UPT, UR7, 0x110, URZ ;  /* 0x0000011007117890 */ /* 0x000fe4000fffe0ff */
[----:B------:R-:W1:Y:S01]  /*4a20*/  LDC.64 R30, c[0x0][0x348] ;  /* 0x0000d200ff1e7b82 */ /* 0x000e620000000a00 */
[----:B------:R-:W-:Y:S02]  /*4a30*/  UPRMT UR13, UR37, 0x654, UR13 ;  /* 0x00000654250d7896 */ /* 0x000fe4000800000d */
[----:B------:R-:W-:-:S05]  /*4a40*/  UISETP.NE.AND.EX UP3, UPT, UR5, URZ, UPT, UP3 ;  /* 0x000000ff0500728c */ /* 0x000fca000bf65330 */
[----:B------:R-:W3:Y:S08]  /*4a50*/  LDC.64 R16, c[0x0][0xb10] ;  /* 0x0002c400ff107b82 */ /* 0x000ef00000000a00 */
[----:B------:R-:W1:Y:S08]  /*4a60*/  LDC.64 R6, c[0x0][0xb18] ;  /* 0x0002c600ff067b82 */ /* 0x000e700000000a00 */
[----:B------:R-:W1:Y:S08]  /*4a70*/  LDC.64 R4, c[0x0][0xb28] ;  /* 0x0002ca00ff047b82 */ /* 0x000e700000000a00 */
[----:B--2-4-:R-:W1:Y:S02]  /*4a80*/  LDC R19, c[0x0][0x374] ;  /* 0x0000dd00ff137b82 */ /* 0x014e640000000800 */
.L_x_109:
[C---:B------:R-:W-:Y:S02]  /*4a90*/  LEA R0, R28.reuse, UR7, 0x3 ;  /* 0x000000071c007c11 */ /* 0x040fe4000f8e18ff */
[----:B------:R-:W-:Y:S02]  /*4aa0*/  SHF.L.U32 R2, R27, 0x1f, RZ ;  /* 0x0000001f1b027819 */ /* 0x000fe400000006ff */
[----:B------:R-:W-:Y:S02]  /*4ab0*/  LEA R20, R28, UR7, 0x4 ;  /* 0x000000071c147c11 */ /* 0x000fe4000f8e20ff */
[----:B--2---:R-:W2:Y:S02]  /*4ac0*/  SYNCS.PHASECHK.TRANS64.TRYWAIT P0, [R0+URZ+0x150], R2 ;  /* 0x00015002000075a7 */ /* 0x004ea400080011ff */
[----:B--2---:R-:W-:Y:S05]  /*4ad0*/  @!P0 BRA `(.L_x_99) ;  /* 0x0000005c00508947 */ /* 0x004fea0003800000 */
.L_x_216:
[----:B------:R-:W-:Y:S01]  /*4ae0*/  ISETP.GE.AND P0, PT, R40, 0x1, PT ;  /* 0x000000012800780c */ /* 0x000fe20003f06270 */
[----:B------:R-:W4:Y:S01]  /*4af0*/  LDS.128 R20, [R20+0x1e0] ;  /* 0x0001e00014147984 */ /* 0x000f220000000c00 */
[----:B--2---:R-:W-:Y:S01]  /*4b00*/  VIADD R0, R0, 0x160 ;  /* 0x0000016000007836 */ /* 0x004fe20000000000 */
[----:B------:R-:W-:Y:S01]  /*4b10*/  @!PT LDS RZ, [RZ] ;  /* 0x00000000fffff984 */ /* 0x000fe20000000800 */
[----:B------:R-:W-:Y:S01]  /*4b20*/  @!PT LDS RZ, [RZ] ;  /* 0x00000000fffff984 */ /* 0x000fe20000000800 */
[----:B------:R-:W-:Y:S01]  /*4b30*/  @!PT LDS RZ, [RZ] ;  /* 0x00000000fffff984 */ /* 0x000fe20000000800 */
[----:B------:R-:W-:Y:S01]  /*4b40*/  @!PT LDS RZ, [RZ] ;  /* 0x00000000fffff984 */ /* 0x000fe20000000800 */
[----:B------:R2:W-:Y:S06]  /*4b50*/  MEMBAR.ALL.CTA ;  /* 0x0000000000007992 */ /* 0x0005ec0000008000 */
[----:B--2---:R-:W2:Y:S01]  /*4b60*/  FENCE.VIEW.ASYNC.S ;  /* 0x00000000000073c6 */ /* 0x004ea20000000000 */
[----:B------:R-:W-:Y:S04]  /*4b70*/  PRMT R0, RZ, 0x654, R0 ;  /* 0x00000654ff007816 */ /* 0x000fe80000000000 */
[----:B--2---:R2:W-:Y:S01]  /*4b80*/  SYNCS.ARRIVE.TRANS64.RED.A1T0 RZ, [R0+URZ], RZ ;  /* 0x000000ff00ff79a7 */ /* 0x0045e200081004ff */
[----:B----4-:R-:W-:Y:S11]  /*4b90*/  LOP3.LUT P3, RZ, R22, 0x1, RZ, 0xc0, !PT ;  /* 0x0000000116ff7812 */ /* 0x010ff6000786c0ff */
[----:B------:R-:W-:Y:S02]  /*4ba0*/  @!UPT UIADD3 URZ, UPT, UPT, URZ, URZ, URZ ;  /* 0x000000fffffff290 */ /* 0x000fe4000fffe0ff */
[----:B------:R-:W-:Y:S02]  /*4bb0*/  @P3 MOV R11, R20 ;  /* 0x00000014000b3202 */ /* 0x000fe40000000f00 */
[----:B------:R-:W-:Y:S01]  /*4bc0*/  @P3 LOP3.LUT R10, R21, 0xffff, RZ, 0xc0, !PT ;  /* 0x0000ffff150a3812 */ /* 0x000fe200078ec0ff */
[----:B--2---:R-:W-:Y:S06]  /*4bd0*/  @!P0 BRA `(.L_x_100) ;  /* 0x0000000000a48947 */ /* 0x004fec0003800000 */
[-C--:B-1----:R-:W-:Y:S01]  /*4be0*/  IMAD.HI.U32 R0, R19, R7.reuse, RZ ;  /* 0x0000000713007227 */ /* 0x082fe200078e00ff */
[----:B------:R-:W-:Y:S02]  /*4bf0*/  ISETP.NE.AND P0, PT, R6, 0x1, PT ;  /* 0x000000010600780c */ /* 0x000fe40003f05270 */
[----:B------:R-:W-:Y:S01]  /*4c00*/  ISETP.NE.AND P2, PT, R40, 0x1, PT ;  /* 0x000000012800780c */ /* 0x000fe20003f45270 */
[----:B---3--:R-:W-:Y:S01]  /*4c10*/  IMAD.HI.U32 R9, R24, R16, RZ ;  /* 0x0000001018097227 */ /* 0x008fe200078e00ff */
[----:B------:R-:W-:Y:S02]  /*4c20*/  SHF.R.U32.HI R0, RZ, R18, R0 ;  /* 0x00000012ff007219 */ /* 0x000fe40000011600 */
[----:B------:R-:W-:Y:S01]  /*4c30*/  ISETP.NE.AND P4, PT, R3, 0x1, PT ;  /* 0x000000010300780c */ /* 0x000fe20003f85270 */
[----:B------:R-:W-:Y:S01]  /*4c40*/  IMAD.HI.U32 R13, R10, R7, RZ ;  /* 0x000000070a0d7227 */ /* 0x000fe200078e00ff */
[----:B------:R-:W-:Y:S02]  /*4c50*/  SHF.R.U32.HI R9, RZ, R17, R9 ;  /* 0x00000011ff097219 */ /* 0x000fe40000011609 */
[----:B------:R-:W-:Y:S01]  /*4c60*/  SEL R0, R19, R0, !P0 ;  /* 0x0000000013007207 */ /* 0x000fe20004000000 */
[----:B------:R-:W-:Y:S01]  /*4c70*/  IMAD.HI.U32 R12, R11, R16, RZ ;  /* 0x000000100b0c7227 */ /* 0x000fe200078e00ff */
[----:B------:R-:W-:Y:S03]  /*4c80*/  SEL R9, R24, R9, !P4 ;  /* 0x0000000918097207 */ /* 0x000fe60006000000 */
[-C--:B------:R-:W-:Y:S01]  /*4c90*/  IMAD.HI.U32 R8, R0, R4.reuse, RZ ;  /* 0x0000000400087227 */ /* 0x080fe200078e00ff */
[----:B------:R-:W-:Y:S03]  /*4ca0*/  SHF.R.U32.HI R12, RZ, R17, R12 ;  /* 0x00000011ff0c7219 */ /* 0x000fe6000001160c */
[----:B------:R-:W-:Y:S01]  /*4cb0*/  IMAD.HI.U32 R2, R9, R4, RZ ;  /* 0x0000000409027227 */ /* 0x000fe200078e00ff */
[-C--:B------:R-:W-:Y:S02]  /*4cc0*/  @P2 SHF.R.U32.HI R0, RZ, R5.reuse, R8 ;  /* 0x00000005ff002219 */ /* 0x080fe40000011608 */
[----:B------:R-:W-:Y:S02]  /*4cd0*/  SHF.R.U32.HI R8, RZ, R18, R13 ;  /* 0x00000012ff087219 */ /* 0x000fe4000001160d */
[----:B------:R-:W-:Y:S01]  /*4ce0*/  @P2 SHF.R.U32.HI R9, RZ, R5, R2 ;  /* 0x00000005ff092219 */ /* 0x000fe20000011602 */
[----:B------:R-:W-:Y:S01]  /*4cf0*/  IMAD R0, R40, R0, RZ ;  /* 0x0000000028007224 */ /* 0x000fe200078e02ff */
[----:B------:R-:W-:Y:S02]  /*4d00*/  SEL R8, R10, R8, !P0 ;  /* 0x000000080a087207 */ /* 0x000fe40004000000 */
[----:B------:R-:W-:Y:S01]  /*4d10*/  SEL R2, R11, R12, !P4 ;  /* 0x0000000c0b027207 */ /* 0x000fe20006000000 */
[----:B------:R-:W-:Y:S01]  /*4d20*/  IMAD R12, R40, R9, RZ ;  /* 0x00000009280c7224 */ /* 0x000fe200078e02ff */
[C---:B------:R-:W-:Y:S01]  /*4d30*/  ISETP.GE.AND P0, PT, R8.reuse, R0, PT ;  /* 0x000000000800720c */ /* 0x040fe20003f06270 */
[----:B------:R-:W-:Y:S03]  /*4d40*/  IMAD.HI.U32 R0, R8, R4, RZ ;  /* 0x0000000408007227 */ /* 0x000fe600078e00ff */
[----:B------:R-:W-:Y:S02]  /*4d50*/  ISETP.GE.OR P0, PT, R2, R12, P0 ;  /* 0x0000000c0200720c */ /* 0x000fe40000706670 */
[-C--:B------:R-:W-:Y:S04]  /*4d60*/  SHF.R.U32.HI R0, RZ, R5.reuse, R0 ;  /* 0x00000005ff007219 */ /* 0x080fe80000011600 */
[----:B------:R-:W-:Y:S05]  /*4d70*/  SEL R13, R8, R0, !P2 ;  /* 0x00000000080d7207 */ /* 0x000fea0005000000 */
[----:B------:R-:W-:Y:S02]  /*4d80*/  IMAD.MOV R12, RZ, RZ, -R13 ;  /* 0x000000ffff0c7224 */ /* 0x000fe400078e0a0d */
[----:B------:R-:W-:Y:S04]  /*4d90*/  @!P0 IMAD.HI.U32 R0, R2, R4, RZ ;  /* 0x0000000402008227 */ /* 0x000fe800078e00ff */
[----:B------:R-:W-:Y:S01]  /*4da0*/  IMAD R12, R40, R12, R8 ;  /* 0x0000000c280c7224 */ /* 0x000fe200078e0208 */
[----:B------:R-:W-:Y:S04]  /*4db0*/  @!P0 SHF.R.U32.HI R0, RZ, R5, R0 ;  /* 0x00000005ff008219 */ /* 0x000fe80000011600 */
[----:B------:R-:W-:Y:S04]  /*4dc0*/  @!P0 SEL R0, R2, R0, !P2 ;  /* 0x0000000002008207 */ /* 0x000fe80005000000 */
[----:B------:R-:W-:Y:S01]  /*4dd0*/  @!P0 IADD3 R13, PT, PT, R13, -R0, RZ ;  /* 0x800000000d0d8210 */ /* 0x000fe20007ffe0ff */
[----:B------:R-:W-:Y:S01]  /*4de0*/  @!P0 IMAD R0, R9, R12, R0 ;  /* 0x0000000c09008224 */ /* 0x000fe200078e0200 */
[----:B------:R-:W-:Y:S01]  /*4df0*/  IADD3 R9, PT, PT, -R8, RZ, RZ ;  /* 0x000000ff08097210 */ /* 0x000fe20007ffe1ff */
[--C-:B------:R-:W-:Y:S02]  /*4e00*/  IMAD.MOV R12, RZ, RZ, -R2.reuse ;  /* 0x000000ffff0c7224 */ /* 0x100fe400078e0a02 */
[----:B------:R-:W-:Y:S02]  /*4e10*/  @!P0 IMAD R8, R13, R40, R2 ;  /* 0x000000280d088224 */ /* 0x000fe400078e0202 */
[----:B------:R-:W-:Y:S02]  /*4e20*/  @!P0 IMAD.MOV.U32 R2, RZ, RZ, R0 ;  /* 0x000000ffff028224 */ /* 0x000fe400078e0000 */
[----:B------:R-:W-:Y:S02]  /*4e30*/  IMAD R11, R3, R12, R11 ;  /* 0x0000000c030b7224 */ /* 0x000fe400078e020b */
[----:B------:R-:W-:Y:S02]  /*4e40*/  IMAD R10, R6, R9, R10 ;  /* 0x00000009060a7224 */ /* 0x000fe400078e020a */
[----:B------:R-:W-:Y:S02]  /*4e50*/  IMAD R11, R2, R3, R11 ;  /* 0x00000003020b7224 */ /* 0x000fe400078e020b */
[----:B------:R-:W-:Y:S02]  /*4e60*/  IMAD R10, R8, R6, R10 ;  /* 0x00000006080a7224 */ /* 0x000fe400078e020a */
.L_x_100:
[----:B------:R-:W-:Y:S05]  /*4e70*/  BRA.U UP1, `(.L_x_101) ;  /* 0x0000000101107547 */ /* 0x000fea000b800000 */
[----:B------:R-:W-:Y:S04]  /*4e80*/  MOV R2, UR6 ;  /* 0x0000000600027c02 */ /* 0x000fe80008000f00 */
[----:B------:R-:W-:Y:S04]  /*4e90*/  SHF.L.U32 R2, R2, 0x1f, RZ ;  /* 0x0000001f02027819 */ /* 0x000fe800000006ff */
[----:B------:R-:W2:Y:S02]  /*4ea0*/  SYNCS.PHASECHK.TRANS64.TRYWAIT P0, [UR7+0x148], R2 ;  /* 0x00014802ff0075a7 */ /* 0x000ea40008001107 */
[----:B--2---:R-:W-:Y:S05]  /*4eb0*/  @!P0 BRA `(.L_x_102) ;  /* 0x00000058006c8947 */ /* 0x004fea0003800000 */
.L_x_101:
[----:B------:R-:W-:Y:S02]  /*4ec0*/  R2UR UR35, R14 ;  /* 0x000000000e2372ca */ /* 0x000fe400000e0000 */
[----:B------:R-:W-:Y:S02]  /*4ed0*/  R2UR UR34, R15 ;  /* 0x000000000f2272ca */ /* 0x000fe400000e0000 */
[----:B------:R-:W-:Y:S02]  /*4ee0*/  ISETP.NE.U32.AND P2, PT, RZ, UR4, PT ;  /* 0x00000004ff007c0c */ /* 0x000fe4000bf45070 */
[----:B------:R-:W-:Y:S02]  /*4ef0*/  SHF.L.U32 R14, R29, 0x1f, RZ ;  /* 0x0000001f1d0e7819 */ /* 0x000fe400000006ff */
[----:B------:R-:W-:Y:S05]  /*4f00*/  ISETP.NE.AND.EX P2, PT, RZ, UR5, PT, P2 ;  /* 0x00000005ff007c0c */ /* 0x000fea000bf45320 */
[----:B------:R-:W-:Y:S02]  /*4f10*/  USHF.L.U32 UR35, UR35, 0x7, URZ ;  /* 0x0000000723237899 */ /* 0x000fe400080006ff */
[----:B------:R-:W-:Y:S01]  /*4f20*/  USHF.L.U32 UR34, UR34, 0x7, URZ ;  /* 0x0000000722227899 */ /* 0x000fe200080006ff */
[----:B------:R-:W-:Y:S11]  /*4f30*/  BRA.U !UP3, `(.L_x_103) ;  /* 0x000000010b347547 */ /* 0x000ff6000b800000 */
[----:B------:R-:W-:Y:S01]  /*4f40*/  UPLOP3.LUT UP0, UPT, UPT, UPT, UP2, 0x80, 0x8 ;  /* 0x000000000008789c */ /* 0x000fe20003f0f020 */
[----:B--2---:R-:W-:Y:S02]  /*4f50*/  HFMA2 R0, -RZ, RZ, 0, 5.9604644775390625e-08 ;  /* 0x00000001ff007431 */ /* 0x004fe400000001ff */
[----:B------:R-:W-:Y:S03]  /*4f60*/  IMAD.MOV.U32 R92, RZ, RZ, 0x1 ;  /* 0x00000001ff5c7424 */ /* 0x000fe600078e00ff */
[----:B------:R-:W-:Y:S05]  /*4f70*/  PLOP3.LUT P0, PT, PT, PT, UP0, 0x80, 0x8 ;  /* 0x000000000008781c */ /* 0x000fea0003f0f008 */
[----:B------:R-:W2:Y:S01]  /*4f80*/  @UP0 LDCU.64 UR10, c[0x0][0x888] ;  /* 0x00011100ff0a07ac */ /* 0x000ea20008000a00 */
[----:B------:R-:W-:Y:S07]  /*4f90*/  @UP0 UIMAD UR8, UR36, UR4, URZ ;  /* 0x00000004240802a4 */ /* 0x000fee000f8e02ff */
[----:B------:R-:W-:Y:S01]  /*4fa0*/  @!P0 PRMT R92, R0, 0x7610, R92 ;  /* 0x00007610005c8816 */ /* 0x000fe2000000005c */
[----:B--2---:R-:W-:Y:S03]  /*4fb0*/  @UP0 UIMAD.WIDE UR10, UR8, 0x4, UR10 ;  /* 0x00000004080a08a5 */ /* 0x004fe6000f8e020a */
[----:B------:R-:W2:Y:S03]  /*4fc0*/  @!UP0 LDCU UR8, c[0x0][0x880] ;  /* 0x00011000ff0887ac */ /* 0x000ea60008000800 */
[----:B------:R-:W-:Y:S01]  /*4fd0*/  IMAD.U32 R8, RZ, RZ, UR10 ;  /* 0x0000000aff087e24 */ /* 0x000fe2000f8e00ff */
[----:B------:R-:W-:Y:S05]  /*4fe0*/  MOV R9, UR11 ;  /* 0x0000000b00097c02 */ /* 0x000fea0008000f00 */
[----:B-----5:R4:W5:Y:S02]  /*4ff0*/  @P0 LDG.E R49, desc[UR46][R8.64] ;  /* 0x0000002e08310981 */ /* 0x020964000c1e1900 */
[----:B--2-4-:R-:W-:Y:S07]  /*5000*/  @!P0 IMAD.U32 R49, RZ, RZ, UR8 ;  /* 0x00000008ff318e24 */ /* 0x014fee000f8e00ff */
.L_x_103:
[----:B-----5:R-:W-:Y:S01]  /*5010*/  @!P2 FSETP.EQ.AND P0, PT, R49, RZ, PT ;  /* 0x000000ff3100a20b */ /* 0x020fe20003f02000 */
[----:B------:R-:W-:Y:S01]  /*5020*/  @!UPT UIADD3 URZ, UPT, UPT, URZ, URZ, URZ ;  /* 0x000000fffffff290 */ /* 0x000fe2000fffe0ff */
[----:B------:R-:W-:Y:S11]  /*5030*/  @!P2 BRA `(.L_x_104) ;  /* 0x000000000014a947 */ /* 0x000ff60003800000 */
[----:B------:R-:W-:Y:S02]  /*5040*/  LOP3.LUT P2, RZ, R92, 0xff, RZ, 0xc0, !PT ;  /* 0x000000ff5cff7812 */ /* 0x000fe4000784c0ff */
[----:B------:R-:W-:Y:S04]  /*5050*/  PLOP3.LUT P0, PT, PT, PT, UP0, 0x80, 0x8 ;  /* 0x000000000008781c */ /* 0x000fe80003f0f008 */
[----:B------:R-:W-:Y:S07]  /*5060*/  PLOP3.LUT P0, PT, P0, PT, PT, 0x8, 0x80 ;  /* 0x000000000080781c */ /* 0x000fee000070e170 */
[----:B------:R-:W-:Y:S11]  /*5070*/  @P2 FSETP.EQ.AND P0, PT, R49, RZ, PT ;  /* 0x000000ff3100220b */ /* 0x000ff60003f02000 */
[----:B------:R-:W-:Y:S02]  /*5080*/  @!UPT UIADD3 URZ, UPT, UPT, URZ, URZ, URZ ;  /* 0x000000fffffff290 */ /* 0x000fe4000fffe0ff */
.L_x_104:
[----:B------:R-:W4:Y:S01]  /*5090*/  SYNCS.PHASECHK.TRANS64.TRYWAIT P2, [UR7+0x120], R14 ;  /* 0x0001200eff0075a7 */ /* 0x000f220008041107 */
[----:B------:R-:W-:Y:S04]  /*50a0*/  ELECT P4, URZ, PT ;  /* 0x0000000000ff782f */ /* 0x000fe80003880000 */
[----:B------:R-:W-:Y:S11]  /*50b0*/  PLOP3.LUT P4, PT, P0, P4, PT, 0xf2, 0x2f ;  /* 0x00000000002f781c */ /* 0x000ff60000789e72 */
[----:B------:R-:W-:Y:S02]  /*50c0*/  @!UPT UIADD3 URZ, UPT, UPT, URZ, URZ, URZ ;  /* 0x000000fffffff290 */ /* 0x000fe4000fffe0ff */
[----:B-1----:R-:W-:Y:S05]  /*50d0*/  @!P4 IADD3 R8, P0, PT, R30, 0x580, RZ ;  /* 0x000005801e08c810 */ /* 0x002fea0007f1e0ff */
[----:B--2---:R-:W-:Y:S01]  /*50e0*/  @!P4 IMAD.X R2, RZ, RZ, R31, P0 ;  /* 0x000000ffff02c224 */ /* 0x004fe200000e061f */
[----:B----4-:R-:W-:Y:S07]  /*50f0*/  @!P2 BRA `(.L_x_105) ;  /* 0x0000005400f4a947 */ /* 0x010fee0003800000 */
.L_x_219:
[----:B------:R-:W-:Y:S01]  /*5100*/  @!P4 R2UR UR8, R2 ;  /* 0x000000000208c2ca */ /* 0x000fe200000e0000 */
[----:B------:R-:W-:Y:S01]  /*5110*/  VOTEU.ALL UP1, P4 ;  /* 0x0000000000ff7886 */ /* 0x000fe20002020000 */
[----:B------:R-:W-:Y:S01]  /*5120*/  @!P4 R2UR UR9, R8 ;  /* 0x000000000809c2ca */ /* 0x000fe200000e0000 */
[----:B-1----:R-:W-:Y:S01]  /*5130*/  @!P4 IMAD.MOV.U32 R0, RZ, RZ, 0x2000 ;  /* 0x00002000ff00c424 */ /* 0x002fe200078e00ff */
[----:B------:R-:W-:Y:S01]  /*5140*/  UMOV UR10, 0x0 ;  /* 0x00000000000a7882 */ /* 0x000fe20000000000 */
[----:B------:R-:W-:Y:S01]  /*5150*/  UMOV UR11, 0x10000000 ;  /* 0x10000000000b7882 */ /* 0x000fe20000000000 */
[----:B------:R-:W-:Y:S01]  /*5160*/  @!UP1 UIADD3 UR32, UPT, UPT, UR7, 0x400, URZ ;  /* 0x0000040007209890 */ /* 0x000fe2000fffe0ff */
[----:B------:R-:W-:Y:S06]  /*5170*/  VOTEU.ALL UP1, P4 ;  /* 0x0000000000ff7886 */ /* 0x000fec0002020000 */
[----:B------:R-:W-:Y:S01]  /*5180*/  IMAD.U32 R9, RZ, RZ, UR8 ;  /* 0x00000008ff097e24 */ /* 0x000fe2000f8e00ff */
[----:B------:R-:W-:Y:S01]  /*5190*/  UPRMT UR8, UR37, 0x654, UR33 ;  /* 0x0000065425087896 */ /* 0x000fe20008000021 */
[----:B------:R-:W-:Y:S03]  /*51a0*/  IMAD.U32 R8, RZ, RZ, UR9 ;  /* 0x00000009ff087e24 */ /* 0x000fe6000f8e00ff */
[----:B------:R-:W-:Y:S02]  /*51b0*/  @!P4 R2UR UR15, R9 ;  /* 0x00000000090fc2ca */ /* 0x000fe400000e0000 */
[----:B------:R-:W-:Y:S02]  /*51c0*/  @!P4 R2UR UR14, R8 ;  /* 0x00000000080ec2ca */ /* 0x000fe400000e0000 */
[----:B------:R-:W-:Y:S05]  /*51d0*/  @!P4 IADD3 R8, P0, PT, R30, 0x580, RZ ;  /* 0x000005801e08c810 */ /* 0x000fea0007f1e0ff */
[----:B------:R-:W-:Y:S06]  /*51e0*/  @!P4 IMAD.X R2, RZ, RZ, R31, P0 ;  /* 0x000000ffff02c224 */ /* 0x000fec00000e061f */
[----:B------:R1:W-:Y:S01]  /*51f0*/  @!UP1 UTMALDG.3D [UR32], [UR14], desc[UR10] ;  /* 0x00000a200e0095b4 */ /* 0x0003e20008011000 */
[----:B------:R1:W-:Y:S01]  /*5200*/  @!P4 SYNCS.ARRIVE.TRANS64.RED.A0TR RZ, [UR7+0x100], R0 ;  /* 0x00010000ffffc9a7 */ /* 0x0003e20008300407 */
[----:B------:R-:W-:Y:S01]  /*5210*/  SYNCS.ARRIVE.TRANS64.RED.A1T0 RZ, [UR8], RZ ;  /* 0x000000ffffff79a7 */ /* 0x000fe20008100408 */
[----:B------:R-:W2:Y:S02]  /*5220*/  SYNCS.PHASECHK.TRANS64.TRYWAIT P2, [UR7+0x128], R14 ;  /* 0x0001280eff0075a7 */ /* 0x000ea40008041107 */
[----:B-12---:R-:W-:Y:S05]  /*5230*/  @!P2 BRA `(.L_x_106) ;  /* 0x0000005400bca947 */ /* 0x006fea0003800000 */
.L_x_221:
[----:B------:R-:W-:Y:S01]  /*5240*/  @!P4 R2UR UR8, R2 ;  /* 0x000000000208c2ca */ /* 0x000fe200000e0000 */
[----:B------:R-:W-:Y:S01]  /*5250*/  VOTEU.ALL UP1, P4 ;  /* 0x0000000000ff7886 */ /* 0x000fe20002020000 */
[----:B------:R-:W-:Y:S01]  /*5260*/  @!P4 R2UR UR9, R8 ;  /* 0x000000000809c2ca */ /* 0x000fe200000e0000 */
[----:B-1----:R-:W-:Y:S01]  /*5270*/  @!P4 IMAD.MOV.U32 R0, RZ, RZ, 0x2000 ;  /* 0x00002000ff00c424 */ /* 0x002fe200078e00ff */
[----:B------:R-:W-:Y:S01]  /*5280*/  UMOV UR10, 0x0 ;  /* 0x00000000000a7882 */ /* 0x000fe20000000000 */
[----:B------:R-:W-:Y:S01]  /*5290*/  UMOV UR11, 0x10000000 ;  /* 0x10000000000b7882 */ /* 0x000fe20000000000 */
[----:B------:R-:W-:Y:S02]  /*52a0*/  @!UP1 UIADD3 UR26, UPT, UPT, UR34, 0x20, URZ ;  /* 0x00000020221a9890 */ /* 0x000fe4000fffe0ff */
[----:B------:R-:W-:Y:S01]  /*52b0*/  @!UP1 UIADD3 UR24, UPT, UPT, UR7, 0x2400, URZ ;  /* 0x0000240007189890 */ /* 0x000fe2000fffe0ff */
[----:B------:R-:W-:Y:S01]  /*52c0*/  VOTEU.ALL UP1, P4 ;  /* 0x0000000000ff7886 */ /* 0x000fe20002020000 */
[----:B------:R-:W-:Y:S01]  /*52d0*/  UMOV UR27, UR35 ;  /* 0x00000023001b7c82 */ /* 0x000fe20008000000 */
[----:B------:R-:W-:Y:S02]  /*52e0*/  UMOV UR28, UR36 ;  /* 0x00000024001c7c82 */ /* 0x000fe40008000000 */
        /* <DEDUP_REMOVED lines=12> */
.L_x_223:
[----:B------:R-:W2:Y:S01]  /*53b0*/  LDC.64 R12, c[0x0][0xb18] ;  /* 0x0002c600ff0c7b82 */ /* 0x000ea20000000a00 */
[----:B------:R-:W-:Y:S01]  /*53c0*/  @!P4 R2UR UR8, R2 ;  /* 0x000000000208c2ca */ /* 0x000fe200000e0000 */
[----:B------:R-:W-:Y:S01]  /*53d0*/  VOTEU.ALL UP1, P4 ;  /* 0x0000000000ff7886 */ /* 0x000fe20002020000 */
[----:B------:R-:W-:Y:S01]  /*53e0*/  @!P4 R2UR UR9, R8 ;  /* 0x000000000809c2ca */ /* 0x000fe200000e0000 */
[----:B-1----:R-:W-:Y:S01]  /*53f0*/  @!P4 IMAD.MOV.U32 R0, RZ, RZ, 0x2000 ;  /* 0x00002000ff00c424 */ /* 0x002fe200078e00ff */
[----:B------:R-:W-:Y:S03]  /*5400*/  UMOV UR10, 0x0 ;  /* 0x00000000000a7882 */ /* 0x000fe60000000000 */
[----:B------:R-:W1:Y:S01]  /*5410*/  @!P1 LDC R2, c[0x0][0xb0c] ;  /* 0x0002c300ff029b82 */ /* 0x000e620000000800 */
[----:B------:R-:W-:Y:S01]  /*5420*/  @!UP1 UIADD3 UR18, UPT, UPT, UR34, 0x40, URZ ;  /* 0x0000004022129890 */ /* 0x000fe2000fffe0ff */
[----:B------:R-:W-:Y:S01]  /*5430*/  @P3 SHF.R.U32.HI R26, RZ, 0x10, R21 ;  /* 0x00000010ff1a3819 */ /* 0x000fe20000011615 */
[----:B------:R-:W-:Y:S01]  /*5440*/  @!UP1 UIADD3 UR16, UPT, UPT, UR7, 0x4400, URZ ;  /* 0x0000440007109890 */ /* 0x000fe2000fffe0ff */
[----:B------:R-:W-:Y:S01]  /*5450*/  VIADD R28, R28, 0x1 ;  /* 0x000000011c1c7836 */ /* 0x000fe20000000000 */
[----:B------:R-:W-:Y:S01]  /*5460*/  VOTEU.ALL UP1, P4 ;  /* 0x0000000000ff7886 */ /* 0x000fe20002020000 */
[----:B------:R-:W-:Y:S01]  /*5470*/  UMOV UR11, 0x10000000 ;  /* 0x10000000000b7882 */ /* 0x000fe20000000000 */
[----:B------:R-:W-:Y:S01]  /*5480*/  UMOV UR19, UR35 ;  /* 0x0000002300137c82 */ /* 0x000fe20008000000 */
[----:B------:R-:W-:Y:S01]  /*5490*/  IMAD.U32 R9, RZ, RZ, UR8 ;  /* 0x00000008ff097e24 */ /* 0x000fe2000f8e00ff */
[----:B------:R-:W-:Y:S01]  /*54a0*/  UMOV UR20, UR36 ;  /* 0x0000002400147c82 */ /* 0x000fe20008000000 */
[----:B------:R-:W-:Y:S01]  /*54b0*/  IMAD.U32 R8, RZ, RZ, UR9 ;  /* 0x00000009ff087e24 */ /* 0x000fe2000f8e00ff */
[----:B------:R-:W-:Y:S02]  /*54c0*/  UPRMT UR8, UR37, 0x654, UR17 ;  /* 0x0000065425087896 */ /* 0x000fe40008000011 */
[----:B------:R-:W-:Y:S02]  /*54d0*/  @!P4 R2UR UR15, R9 ;  /* 0x00000000090fc2ca */ /* 0x000fe400000e0000 */
[----:B------:R-:W-:Y:S02]  /*54e0*/  @!P4 R2UR UR14, R8 ;  /* 0x00000000080ec2ca */ /* 0x000fe400000e0000 */
[----:B------:R-:W4:Y:S11]  /*54f0*/  LDC.64 R8, c[0x0][0xb10] ;  /* 0x0002c400ff087b82 */ /* 0x000f360000000a00 */
[----:B------:R1:W-:Y:S01]  /*5500*/  @!UP1 UTMALDG.3D [UR16], [UR14], desc[UR10] ;  /* 0x00000a100e0095b4 */ /* 0x0003e20008011000 */
[----:B------:R5:W-:Y:S01]  /*5510*/  @!P4 SYNCS.ARRIVE.TRANS64.RED.A0TR RZ, [UR7+0x110], R0 ;  /* 0x00011000ffffc9a7 */ /* 0x000be20008300407 */
[C---:B----4-:R-:W-:Y:S01]  /*5520*/  @!P1 IMAD.HI.U32 R8, R11.reuse, R8, RZ ;  /* 0x000000080b089227 */ /* 0x050fe200078e00ff */
[----:B--2---:R-:W-:Y:S02]  /*5530*/  @!P1 ISETP.NE.AND P0, PT, R12, 0x1, PT ;  /* 0x000000010c00980c */ /* 0x004fe40003f05270 */
[----:B-1----:R-:W-:Y:S01]  /*5540*/  @!P1 ISETP.NE.AND P2, PT, R2, 0x1, PT ;  /* 0x000000010200980c */ /* 0x002fe20003f45270 */
[----:B------:R-:W-:Y:S01]  /*5550*/  SYNCS.ARRIVE.TRANS64.RED.A1T0 RZ, [UR8], RZ ;  /* 0x000000ffffff79a7 */ /* 0x000fe20008100408 */
[C---:B------:R-:W-:Y:S01]  /*5560*/  @!P1 IMAD.HI.U32 R13, R10.reuse, R13, RZ ;  /* 0x0000000d0a0d9227 */ /* 0x040fe200078e00ff */
[----:B------:R-:W-:Y:S04]  /*5570*/  @!P1 SHF.R.U32.HI R8, RZ, R9, R8 ;  /* 0x00000009ff089219 */ /* 0x000fe80000011608 */
[----:B------:R-:W-:Y:S01]  /*5580*/  @!P1 SEL R8, R11, R8, !P2 ;  /* 0x000000080b089207 */ /* 0x000fe20005000000 */
[----:B------:R-:W1:Y:S01]  /*5590*/  SYNCS.PHASECHK.TRANS64.TRYWAIT P5, [UR7+0x138], R14 ;  /* 0x0001380eff0075a7 */ /* 0x000e6200080a1107 */
[----:B-----5:R-:W2:Y:S02]  /*55a0*/  @!P1 LDC R0, c[0x0][0xb20] ;  /* 0x0002c800ff009b82 */ /* 0x020ea40000000800 */
[----:B--2---:R-:W-:Y:S04]  /*55b0*/  @!P1 SHF.R.U32.HI R0, RZ, R0, R13 ;  /* 0x00000000ff009219 */ /* 0x004fe8000001160d */
[----:B------:R-:W-:Y:S05]  /*55c0*/  @!P1 SEL R9, R10, R0, !P0 ;  /* 0x000000000a099207 */ /* 0x000fea0004000000 */
[----:B------:R-:W-:Y:S02]  /*55d0*/  @!P1 IMAD.IADD R0, R9, 0x1, -R8 ;  /* 0x0000000109009824 */ /* 0x000fe400078e0a08 */
[----:B------:R-:W-:Y:S02]  /*55e0*/  @!P1 IMAD.IADD R8, R8, 0x1, -R9 ;  /* 0x0000000108089824 */ /* 0x000fe400078e0a09 */
[----:B------:R-:W-:Y:S02]  /*55f0*/  @!P1 IMAD R11, R0, R2, R11 ;  /* 0x00000002000b9224 */ /* 0x000fe400078e020b */
[----:B------:R-:W-:Y:S01]  /*5600*/  @!P1 IMAD R10, R8, R12, R10 ;  /* 0x0000000c080a9224 */ /* 0x000fe200078e020a */
[----:B-1----:R-:W-:Y:S06]  /*5610*/  @!P5 BRA `(.L_x_108) ;  /* 0x0000005000f4d947 */ /* 0x002fec0003800000 */
.L_x_225:
[----:B------:R-:W-:Y:S01]  /*5620*/  @!P4 IADD3 R2, P0, PT, R30, 0x580, RZ ;  /* 0x000005801e02c810 */ /* 0x000fe20007f1e0ff */
[----:B------:R-:W-:Y:S01]  /*5630*/  VOTEU.ALL UP1, P4 ;  /* 0x0000000000ff7886 */ /* 0x000fe20002020000 */
[----:B------:R-:W-:Y:S01]  /*5640*/  UMOV UR18, 0x0 ;  /* 0x0000000000127882 */ /* 0x000fe20000000000 */
[----:B------:R-:W-:Y:S01]  /*5650*/  UMOV UR19, 0x10000000 ;  /* 0x1000000000137882 */ /* 0x000fe20000000000 */
[----:B------:R-:W-:Y:S01]  /*5660*/  @!P4 R2UR UR9, R2 ;  /* 0x000000000209c2ca */ /* 0x000fe200000e0000 */
[----:B-1----:R-:W-:Y:S01]  /*5670*/  @!P4 IMAD.X R0, RZ, RZ, R31, P0 ;  /* 0x000000ffff00c224 */ /* 0x002fe200000e061f */
[----:B------:R-:W-:Y:S01]  /*5680*/  @!UP1 UIADD3 UR10, UPT, UPT, UR34, 0x60, URZ ;  /* 0x00000060220a9890 */ /* 0x000fe2000fffe0ff */
[----:B------:R-:W-:Y:S01]  /*5690*/  ISETP.NE.AND P0, PT, R28, 0x2, PT ;  /* 0x000000021c00780c */ /* 0x000fe20003f05270 */
[----:B------:R-:W-:Y:S01]  /*56a0*/  UMOV UR11, UR35 ;  /* 0x00000023000b7c82 */ /* 0x000fe20008000000 */
[----:B------:R-:W-:Y:S01]  /*56b0*/  UMOV UR12, UR36 ;  /* 0x00000024000c7c82 */ /* 0x000fe20008000000 */
[----:B------:R-:W-:Y:S01]  /*56c0*/  @!P4 R2UR UR8, R0 ;  /* 0x000000000008c2ca */ /* 0x000fe200000e0000 */
[----:B------:R-:W-:Y:S01]  /*56d0*/  IMAD.IADD R15, R10, 0x1, R90 ;  /* 0x000000010a0f7824 */ /* 0x000fe200078e025a */
[----:B------:R-:W-:Y:S01]  /*56e0*/  @P3 R2UR UR36, R26 ;  /* 0x000000001a2432ca */ /* 0x000fe200000e0000 */
[----:B------:R-:W-:Y:S01]  /*56f0*/  IMAD.IADD R14, R11, 0x1, R91 ;  /* 0x000000010b0e7824 */ /* 0x000fe200078e025b */
[----:B------:R-:W-:Y:S02]  /*5700*/  SEL R0, RZ, 0x1, P0 ;  /* 0x00000001ff007807 */ /* 0x000fe40000000000 */
[----:B------:R-:W-:Y:S01]  /*5710*/  LOP3.LUT R29, R29, 0x1, RZ, 0x3c, !PT ;  /* 0x000000011d1d7812 */ /* 0x000fe200078e3cff */
[----:B------:R-:W-:Y:S01]  /*5720*/  IMAD.U32 R8, RZ, RZ, UR9 ;  /* 0x00000009ff087e24 */ /* 0x000fe2000f8e00ff */
[----:B------:R-:W-:Y:S01]  /*5730*/  @!UP1 UIADD3 UR9, UPT, UPT, UR7, 0x118, URZ ;  /* 0x0000011807099890 */ /* 0x000fe2000fffe0ff */
[----:B------:R-:W-:Y:S02]  /*5740*/  LOP3.LUT R27, R27, R0, RZ, 0x3c, !PT ;  /* 0x000000001b1b7212 */ /* 0x000fe400078e3cff */
[----:B------:R-:W-:Y:S02]  /*5750*/  SEL R28, R28, RZ, P0 ;  /* 0x000000ff1c1c7207 */ /* 0x000fe40000000000 */
[----:B------:R-:W-:Y:S01]  /*5760*/  IMAD.U32 R9, RZ, RZ, UR8 ;  /* 0x00000008ff097e24 */ /* 0x000fe2000f8e00ff */
[----:B------:R-:W-:Y:S01]  /*5770*/  @!P4 R2UR UR14, R8 ;  /* 0x00000000080ec2ca */ /* 0x000fe200000e0000 */
[----:B------:R-:W-:Y:S01]  /*5780*/  @!UP1 UIADD3 UR8, UPT, UPT, UR7, 0x6400, URZ ;  /* 0x0000640007089890 */ /* 0x000fe2000fffe0ff */
[----:B------:R-:W-:Y:S02]  /*5790*/  VOTEU.ALL UP1, P4 ;  /* 0x0000000000ff7886 */ /* 0x000fe40002020000 */
[----:B------:R-:W-:Y:S11]  /*57a0*/  @!P4 R2UR UR15, R9 ;  /* 0x00000000090fc2ca */ /* 0x000ff600000e0000 */
[----:B------:R-:W-:Y:S02]  /*57b0*/  @!UPT UIADD3 URZ, UPT, UPT, URZ, URZ, URZ ;  /* 0x000000fffffff290 */ /* 0x000fe4000fffe0ff */
[----:B------:R2:W-:Y:S01]  /*57c0*/  @!UP1 UTMALDG.3D [UR8], [UR14], desc[UR18] ;  /* 0x000012080e0095b4 */ /* 0x0005e20008011000 */
[----:B------:R2:W-:Y:S01]  /*57d0*/  @!P4 SYNCS.ARRIVE.TRANS64.RED.A0TR RZ, [UR7+0x118], R25 ;  /* 0x00011819ffffc9a7 */ /* 0x0005e20008300407 */
[----:B------:R-:W-:Y:S01]  /*57e0*/  UPLOP3.LUT UP1, UPT, UPT, UPT, UPT, 0x80, 0x8 ;  /* 0x000000000008789c */ /* 0x000fe20003f2f070 */
[----:B------:R-:W-:Y:S01]  /*57f0*/  SYNCS.ARRIVE.TRANS64.RED.A1T0 RZ, [UR13], RZ ;  /* 0x000000ffffff79a7 */ /* 0x000fe2000810040d */
[----:B------:R-:W-:Y:S09]  /*5800*/  @P3 BRA `(.L_x_109) ;  /* 0xfffffff000a03947 */ /* 0x000ff2000383ffff */
[----:B------:R-:W-:-:S04]  /*5810*/  SHF.L.U32 R2, R29, 0x1f, RZ ;  /* 0x0000001f1d027819 */ /* 0x000fc800000006ff */
[----:B------:R-:W1:Y:S02]  /*5820*/  SYNCS.PHASECHK.TRANS64.TRYWAIT P0, [UR7+0x120], R2 ;  /* 0x00012002ff0075a7 */ /* 0x000e640008001107 */
[----:B-1----:R-:W-:Y:S05]  /*5830*/  @!P0 BRA `(.L_x_110) ;  /* 0x0000005000848947 */ /* 0x002fea0003800000 */
.L_x_227:
[----:B------:R-:W4:Y:S02]  /*5840*/  SYNCS.PHASECHK.TRANS64.TRYWAIT P0, [UR7+0x128], R2 ;  /* 0x00012802ff0075a7 */ /* 0x000f240008001107 */
[----:B----4-:R-:W-:Y:S05]  /*5850*/  @!P0 BRA `(.L_x_111) ;  /* 0x0000005000948947 */ /* 0x010fea0003800000 */
.L_x_229:
[----:B------:R-:W4:Y:S02]  /*5860*/  SYNCS.PHASECHK.TRANS64.TRYWAIT P0, [UR7+0x130], R2 ;  /* 0x00013002ff0075a7 */ /* 0x000f240008001107 */
[----:B----4-:R-:W-:Y:S05]  /*5870*/  @!P0 BRA `(.L_x_112) ;  /* 0x0000005000a48947 */ /* 0x010fea0003800000 */
.L_x_231:
[----:B-1----:R-:W-:-:S07]  /*5880*/  MOV R0, UR7 ;  /* 0x0000000700007c02 */ /* 0x002fce0008000f00 */
.L_x_113:
[----:B-1----:R-:W-:-:S04]  /*5890*/  SHF.L.U32 R2, R29, 0x1f, RZ ;  /* 0x0000001f1d027819 */ /* 0x002fc800000006ff */
[----:B------:R1:W4:Y:S03]  /*58a0*/  SYNCS.PHASECHK.TRANS64.TRYWAIT P0, [R0+URZ+0x138], R2 ;  /* 0x00013802000075a7 */ /* 0x00032600080011ff */
[----:B----4-:R-:W-:Y:S05]  /*58b0*/  @!P0 NANOSLEEP.SYNCS 0x989680 ;  /* 0x009896800000895d */ /* 0x010fea0003900000 */
[----:B------:R-:W4:Y:S02]  /*58c0*/  @!P0 SYNCS.PHASECHK.TRANS64 P0, [R0+URZ+0x138], R2 ;  /* 0x00013802000085a7 */ /* 0x000f2400080010ff */
[----:B--2-4-:R-:W-:Y:S05]  /*58d0*/  @P0 EXIT ;  /* 0x000000000000094d */ /* 0x014fea0003800000 */
[----:B------:R-:W-:Y:S05]  /*58e0*/  BRA `(.L_x_113) ;  /* 0xfffffffc00e87947 */ /* 0x000fea000383ffff */
.L_x_98:
[----:B------:R-:W-:-:S06]  /*58f0*/  UISETP.GE.AND UP1, UPT, UR10, 0x4, UPT ;  /* 0x000000040a00788c */ /* 0x000fcc000bf26270 */
[----:B------:R-:W-:-:S13]  /*5900*/  PLOP3.LUT P0, PT, PT, PT, UP1, 0x80, 0x8 ;  /* 0x000000000008781c */ /* 0x000fda0003f0f018 */
[----:B------:R-:W-:Y:S05]  /*5910*/  @!P0 EXIT ;  /* 0x000000000000894d */ /* 0x000fea0003800000 */
[----:B------:R-:W-:Y:S01]  /*5920*/  BAR.SYNC.DEFER_BLOCKING 0x6, 0xa0 ;  /* 0x0182800000007b1d */ /* 0x000fe20000010000 */
[C---:B------:R-:W-:Y:S01]  /*5930*/  IMAD.SHL.U32 R2, R105.reuse, 0x20, RZ ;  /* 0x0000002069027824 */ /* 0x040fe200078e00ff */
[C---:B------:R-:W-:Y:S01]  /*5940*/  SHF.L.U32 R46, R105.reuse, 0x10, RZ ;  /* 0x00000010692e7819 */ /* 0x040fe200000006ff */
[C---:B------:R-:W-:Y:S01]  /*5950*/  IMAD.SHL.U32 R104, R105.reuse, 0x4, RZ ;  /* 0x0000000469687824 */ /* 0x040fe200078e00ff */
[C---:B------:R-:W-:Y:S01]  /*5960*/  LOP3.LUT R106, R105.reuse, 0x60, RZ, 0xc0, !PT ;  /* 0x00000060696a7812 */ /* 0x040fe200078ec0ff */
[----:B------:R-:W-:Y:S01]  /*5970*/  HFMA2 R101, -RZ, RZ, 0, 5.9604644775390625e-08 ;  /* 0x00000001ff657431 */ /* 0x000fe200000001ff */
[----:B------:R-:W-:Y:S02]  /*5980*/  UMOV UR48, 0x400 ;  /* 0x0000040000307882 */ /* 0x000fe40000000000 */
[----:B------:R-:W1:Y:S01]  /*5990*/  LDC R95, c[0x0][0x370] ;  /* 0x0000dc00ff5f7b82 */ /* 0x000e620000000800 */
[----:B------:R-:W-:Y:S01]  /*59a0*/  ULEA UR48, UR37, UR48, 0x18 ;  /* 0x0000003025307291 */ /* 0x000fe2000f8ec0ff */
[----:B------:R-:W-:Y:S01]  /*59b0*/  LOP3.LUT R3, R2, 0xc0, RZ, 0xc0, !PT ;  /* 0x000000c002037812 */ /* 0x000fe200078ec0ff */
[----:B------:R-:W-:Y:S01]  /*59c0*/  HFMA2 R99, -RZ, RZ, 0, 0 ;  /* 0x00000000ff637431 */ /* 0x000fe200000001ff */
[----:B------:R-:W-:Y:S01]  /*59d0*/  LOP3.LUT R103, R105, 0x2, RZ, 0xc0, !PT ;  /* 0x0000000269677812 */ /* 0x000fe200078ec0ff */
[----:B------:R-:W-:Y:S01]  /*59e0*/  UIADD3 UR4, UPT, UPT, UR48, 0x400, URZ ;  /* 0x0000040030047890 */ /* 0x000fe2000fffe0ff */
[----:B------:R-:W-:Y:S01]  /*59f0*/  LOP3.LUT R104, R3, 0x18, R104, 0xf8, !PT ;  /* 0x0000001803687812 */ /* 0x000fe200078ef868 */
[----:B------:R-:W-:Y:S01]  /*5a00*/  IMAD.MOV.U32 R45, RZ, RZ, RZ ;  /* 0x000000ffff2d7224 */ /* 0x000fe200078e00ff */
[----:B------:R-:W2:Y:S01]  /*5a10*/  LDC R42, c[0x0][0xb0c] ;  /* 0x0002c300ff2a7b82 */ /* 0x000ea20000000800 */
[----:B------:R-:W-:Y:S01]  /*5a20*/  LOP3.LUT R46, R46, 0x600000, RZ, 0xc0, !PT ;  /* 0x006000002e2e7812 */ /* 0x000fe200078ec0ff */
[----:B------:R-:W-:Y:S01]  /*5a30*/  IMAD.MOV.U32 R109, RZ, RZ, RZ ;  /* 0x000000ffff6d7224 */ /* 0x000fe200078e00ff */
[----:B------:R-:W-:Y:S01]  /*5a40*/  LOP3.LUT R104, R104, 0xf20, R2, 0xf8, !PT ;  /* 0x00000f2068687812 */ /* 0x000fe200078ef802 */
[----:B------:R-:W-:Y:S01]  /*5a50*/  IMAD.U32 R97, RZ, RZ, UR4 ;  /* 0x00000004ff617e24 */ /* 0x000fe2000f8e00ff */
[----:B------:R-:W-:Y:S01]  /*5a60*/  LOP3.LUT R105, R105, 0x4, RZ, 0xc0, !PT ;  /* 0x0000000469697812 */ /* 0x000fe200078ec0ff */
[----:B------:R-:W3:Y:S01]  /*5a70*/  LDCU.64 UR52, c[0x0][0x348] ;  /* 0x00006900ff3477ac */ /* 0x000ee20008000a00 */
[----:B------:R-:W-:Y:S01]  /*5a80*/  MOV R100, RZ ;  /* 0x000000ff00647202 */ /* 0x000fe20000000f00 */
[----:B------:R-:W4:Y:S01]  /*5a90*/  LDC R93, c[0x0][0xb20] ;  /* 0x0002c800ff5d7b82 */ /* 0x000f220000000800 */
[----:B------:R-:W3:Y:S01]  /*5aa0*/  LDS R0, [UR48+0x200] ;  /* 0x00020030ff007984 */ /* 0x000ee20008000800 */
[----:B------:R-:W-:Y:S01]  /*5ab0*/  IMAD R104, R104, 0x2, R97 ;  /* 0x0000000268687824 */ /* 0x000fe200078e0261 */
[----:B------:R-:W1:Y:S03]  /*5ac0*/  LDCU.64 UR38, c[0x0][0x888] ;  /* 0x00011100ff2677ac */ /* 0x000e660008000a00 */
[--C-:B------:R-:W-:Y:S01]  /*5ad0*/  IMAD R103, R103, -0x10, R104.reuse ;  /* 0xfffffff067677824 */ /* 0x100fe200078e0268 */
[----:B------:R-:W1:Y:S01]  /*5ae0*/  LDCU.64 UR44, c[0x0][0x890] ;  /* 0x00011200ff2c77ac */ /* 0x000e620008000a00 */
[----:B------:R-:W1:Y:S01]  /*5af0*/  LDC R41, c[0x0][0xb30] ;  /* 0x0002cc00ff297b82 */ /* 0x000e620000000800 */
[----:B------:R-:W-:Y:S01]  /*5b00*/  IMAD R102, R105, -0x10, R104 ;  /* 0xfffffff069667824 */ /* 0x000fe200078e0268 */
[----:B------:R-:W-:Y:S01]  /*5b10*/  UMOV UR49, URZ ;  /* 0x000000ff00317c82 */ /* 0x000fe20008000000 */
[----:B------:R-:W-:-:S05]  /*5b20*/  UMOV UR51, URZ ;  /* 0x000000ff00337c82 */ /* 0x000fca0008000000 */
[----:B------:R-:W1:Y:S08]  /*5b30*/  LDC.64 R88, c[0x0][0xb10] ;  /* 0x0002c400ff587b82 */ /* 0x000e700000000a00 */
[----:B------:R-:W1:Y:S08]  /*5b40*/  LDC.64 R38, c[0x0][0xb18] ;  /* 0x0002c600ff267b82 */ /* 0x000e700000000a00 */
[----:B------:R-:W1:Y:S08]  /*5b50*/  LDC.64 R36, c[0x0][0xb28] ;  /* 0x0002ca00ff247b82 */ /* 0x000e700000000a00 */
[----:B------:R-:W1:Y:S01]  /*5b60*/  LDC.64 R86, c[0x0][0x8b0] ;  /* 0x00022c00ff567b82 */ /* 0x000e620000000a00 */
[----:B---3--:R-:W-:-:S07]  /*5b70*/  IMAD.IADD R46, R0, 0x1, R46 ;  /* 0x00000001002e7824 */ /* 0x008fce00078e022e */
[----:B------:R-:W3:Y:S08]  /*5b80*/  LDC.64 R84, c[0x0][0x8a8] ;  /* 0x00022a00ff547b82 */ /* 0x000ef00000000a00 */
[----:B--2-4-:R-:W1:Y:S02]  /*5b90*/  LDC R94, c[0x0][0x374] ;  /* 0x0000dd00ff5e7b82 */ /* 0x014e640000000800 */
.L_x_157:
[----:B------:R-:W-:Y:S02]  /*5ba0*/  LEA R0, R109, UR48, 0x3 ;  /* 0x000000306d007c11 */ /* 0x000fe4000f8e18ff */
[----:B------:R-:W-:Y:S02]  /*5bb0*/  SHF.L.U32 R2, R99, 0x1f, RZ ;  /* 0x0000001f63027819 */ /* 0x000fe400000006ff */
[----:B-1----:R-:W-:Y:S02]  /*5bc0*/  LEA R16, R109, UR48, 0x4 ;  /* 0x000000306d107c11 */ /* 0x002fe4000f8e20ff */
[----:B------:R-:W2:Y:S02]  /*5bd0*/  SYNCS.PHASECHK.TRANS64.TRYWAIT P0, [R0+URZ+0x150], R2 ;  /* 0x00015002000075a7 */ /* 0x000ea400080011ff */
[----:B--23--:R-:W-:Y:S05]  /*5be0*/  @!P0 BRA `(.L_x_114) ;  /* 0x0000004c00e08947 */ /* 0x00cfea0003800000 */
.L_x_232:
[----:B------:R-:W4:Y:S01]  /*5bf0*/  LDC.64 R10, c[0x0][0xb10] ;  /* 0x0002c400ff0a7b82 */ /* 0x000f220000000a00 */
[----:B------:R-:W3:Y:S01]  /*5c00*/  LDS.128 R16, [R16+0x1e0] ;  /* 0x0001e00010107984 */ /* 0x000ee20000000c00 */
[----:B-1----:R-:W-:Y:S01]  /*5c10*/  ISETP.NE.AND P1, PT, R41, 0x1, PT ;  /* 0x000000012900780c */ /* 0x002fe20003f25270 */
[----:B--2---:R-:W-:Y:S01]  /*5c20*/  VIADD R0, R0, 0x160 ;  /* 0x0000016000007836 */ /* 0x004fe20000000000 */
[----:B------:R-:W-:Y:S04]  /*5c30*/  ISETP.GE.AND P0, PT, R40, 0x1, PT ;  /* 0x000000012800780c */ /* 0x000fe80003f06270 */
[----:B------:R-:W1:Y:S01]  /*5c40*/  LDC.64 R8, c[0x0][0xb18] ;  /* 0x0002c600ff087b82 */ /* 0x000e620000000a00 */
[----:B------:R-:W-:Y:S01]  /*5c50*/  PRMT R0, RZ, 0x654, R0 ;  /* 0x00000654ff007816 */ /* 0x000fe20000000000 */
[----:B------:R-:W-:Y:S01]  /*5c60*/  @!PT LDS RZ, [RZ] ;  /* 0x00000000fffff984 */ /* 0x000fe20000000800 */
[----:B------:R-:W-:Y:S01]  /*5c70*/  @!PT LDS RZ, [RZ] ;  /* 0x00000000fffff984 */ /* 0x000fe20000000800 */
[----:B------:R-:W-:Y:S01]  /*5c80*/  @!PT LDS RZ, [RZ] ;  /* 0x00000000fffff984 */ /* 0x000fe20000000800 */
[----:B------:R-:W-:Y:S01]  /*5c90*/  @!PT LDS RZ, [RZ] ;  /* 0x00000000fffff984 */ /* 0x000fe20000000800 */
[----:B------:R2:W-:Y:S06]  /*5ca0*/  MEMBAR.ALL.CTA ;  /* 0x0000000000007992 */ /* 0x0005ec0000008000 */
[----:B--2---:R-:W2:Y:S01]  /*5cb0*/  FENCE.VIEW.ASYNC.S ;  /* 0x00000000000073c6 */ /* 0x004ea20000000000 */
[----:B------:R-:W1:Y:S08]  /*5cc0*/  @!P1 LDC R12, c[0x0][0xb20] ;  /* 0x0002c800ff0c9b82 */ /* 0x000e700000000800 */
[----:B------:R-:W1:Y:S01]  /*5cd0*/  @!P1 LDC R7, c[0x0][0xb0c] ;  /* 0x0002c300ff079b82 */ /* 0x000e620000000800 */
[----:B--2---:R2:W-:Y:S01]  /*5ce0*/  SYNCS.ARRIVE.TRANS64.RED.A1T0 RZ, [R0+URZ], RZ ;  /* 0x000000ff00ff79a7 */ /* 0x0045e200081004ff */
[----:B---3--:R-:W-:Y:S04]  /*5cf0*/  LOP3.LUT P4, RZ, R18, 0x1, RZ, 0xc0, !PT ;  /* 0x0000000112ff7812 */ /* 0x008fe8000788c0ff */
[----:B------:R-:W-:Y:S09]  /*5d00*/  P2R R107, PR, RZ, 0x10 ;  /* 0x00000010ff6b7803 */ /* 0x000ff20000000000 */
[----:B------:R-:W-:Y:S02]  /*5d10*/  @P4 MOV R44, R16 ;  /* 0x00000010002c4202 */ /* 0x000fe40000000f00 */
[----:B------:R-:W-:Y:S01]  /*5d20*/  @P4 LOP3.LUT R43, R17, 0xffff, RZ, 0xc0, !PT ;  /* 0x0000ffff112b4812 */ /* 0x000fe200078ec0ff */
[----:B--2-4-:R-:W-:Y:S06]  /*5d30*/  @!P0 BRA `(.L_x_115) ;  /* 0x0000000000a48947 */ /* 0x014fec0003800000 */
[----:B------:R-:W-:Y:S01]  /*5d40*/  IMAD.HI.U32 R0, R94, R39, RZ ;  /* 0x000000275e007227 */ /* 0x000fe200078e00ff */
[----:B------:R-:W-:Y:S02]  /*5d50*/  ISETP.NE.AND P0, PT, R38, 0x1, PT ;  /* 0x000000012600780c */ /* 0x000fe40003f05270 */
[----:B------:R-:W-:Y:S01]  /*5d60*/  ISETP.NE.AND P2, PT, R40, 0x1, PT ;  /* 0x000000012800780c */ /* 0x000fe20003f45270 */
[----:B------:R-:W-:Y:S01]  /*5d70*/  IMAD.HI.U32 R4, R95, R88, RZ ;  /* 0x000000585f047227 */ /* 0x000fe200078e00ff */
[----:B------:R-:W-:Y:S02]  /*5d80*/  SHF.R.U32.HI R0, RZ, R93, R0 ;  /* 0x0000005dff007219 */ /* 0x000fe40000011600 */
[----:B------:R-:W-:Y:S01]  /*5d90*/  ISETP.NE.AND P3, PT, R42, 0x1, PT ;  /* 0x000000012a00780c */ /* 0x000fe20003f65270 */
[----:B------:R-:W-:Y:S01]  /*5da0*/  IMAD.HI.U32 R6, R43, R39, RZ ;  /* 0x000000272b067227 */ /* 0x000fe200078e00ff */
[-C--:B------:R-:W-:Y:S02]  /*5db0*/  SHF.R.U32.HI R4, RZ, R89.reuse, R4 ;  /* 0x00000059ff047219 */ /* 0x080fe40000011604 */
[----:B------:R-:W-:Y:S01]  /*5dc0*/  SEL R0, R94, R0, !P0 ;  /* 0x000000005e007207 */ /* 0x000fe20004000000 */
[----:B------:R-:W-:Y:S01]  /*5dd0*/  IMAD.HI.U32 R5, R44, R88, RZ ;  /* 0x000000582c057227 */ /* 0x000fe200078e00ff */
[----:B------:R-:W-:Y:S03]  /*5de0*/  SEL R4, R95, R4, !P3 ;  /* 0x000000045f047207 */ /* 0x000fe60005800000 */
[-C--:B------:R-:W-:Y:S01]  /*5df0*/  IMAD.HI.U32 R3, R0, R36.reuse, RZ ;  /* 0x0000002400037227 */ /* 0x080fe200078e00ff */
[----:B------:R-:W-:Y:S03]  /*5e00*/  SHF.R.U32.HI R5, RZ, R89, R5 ;  /* 0x00000059ff057219 */ /* 0x000fe60000011605 */
[----:B------:R-:W-:Y:S01]  /*5e10*/  IMAD.HI.U32 R2, R4, R36, RZ ;  /* 0x0000002404027227 */ /* 0x000fe200078e00ff */
[----:B------:R-:W-:Y:S02]  /*5e20*/  @P2 SHF.R.U32.HI R0, RZ, R37, R3 ;  /* 0x00000025ff002219 */ /* 0x000fe40000011603 */
[----:B------:R-:W-:Y:S02]  /*5e30*/  SHF.R.U32.HI R3, RZ, R93, R6 ;  /* 0x0000005dff037219 */ /* 0x000fe40000011606 */
[----:B------:R-:W-:Y:S01]  /*5e40*/  @P2 SHF.R.U32.HI R4, RZ, R37, R2 ;  /* 0x00000025ff042219 */ /* 0x000fe20000011602 */
[----:B------:R-:W-:Y:S01]  /*5e50*/  IMAD R0, R40, R0, RZ ;  /* 0x0000000028007224 */ /* 0x000fe200078e02ff */
[----:B------:R-:W-:Y:S02]  /*5e60*/  SEL R3, R43, R3, !P0 ;  /* 0x000000032b037207 */ /* 0x000fe40004000000 */
[----:B------:R-:W-:Y:S01]  /*5e70*/  SEL R2, R44, R5, !P3 ;  /* 0x000000052c027207 */ /* 0x000fe20005800000 */
[----:B------:R-:W-:Y:S01]  /*5e80*/  IMAD R5, R40, R4, RZ ;  /* 0x0000000428057224 */ /* 0x000fe200078e02ff */
[C---:B------:R-:W-:Y:S01]  /*5e90*/  ISETP.GE.AND P0, PT, R3.reuse, R0, PT ;  /* 0x000000000300720c */ /* 0x040fe20003f06270 */
[C---:B------:R-:W-:Y:S03]  /*5ea0*/  IMAD.HI.U32 R0, R3.reuse, R36, RZ ;  /* 0x0000002403007227 */ /* 0x040fe600078e00ff */
[C---:B------:R-:W-:Y:S02]  /*5eb0*/  ISETP.GE.OR P0, PT, R2.reuse, R5, P0 ;  /* 0x000000050200720c */ /* 0x040fe40000706670 */
[----:B------:R-:W-:Y:S04]  /*5ec0*/  SHF.R.U32.HI R0, RZ, R37, R0 ;  /* 0x00000025ff007219 */ /* 0x000fe80000011600 */
[C---:B------:R-:W-:Y:S05]  /*5ed0*/  SEL R6, R3.reuse, R0, !P2 ;  /* 0x0000000003067207 */ /* 0x040fea0005000000 */
        /* <DEDUP_REMOVED lines=14> */
[----:B------:R-:W-:Y:S07]  /*5fc0*/  IMAD R43, R3, R38, R43 ;  /* 0x00000026032b7224 */ /* 0x000fee00078e022b */
.L_x_115:
[----:B-1----:R-:W-:Y:S01]  /*5fd0*/  @!P1 ISETP.NE.AND P0, PT, R8, 0x1, PT ;  /* 0x000000010800980c */ /* 0x002fe20003f05270 */
[----:B------:R-:W-:Y:S01]  /*5fe0*/  @!P1 IMAD.HI.U32 R2, R43, R9, RZ ;  /* 0x000000092b029227 */ /* 0x000fe200078e00ff */
[----:B------:R-:W-:Y:S01]  /*5ff0*/  R2UR UR42, R14 ;  /* 0x000000000e2a72ca */ /* 0x000fe200000e0000 */
[----:B------:R-:W-:Y:S01]  /*6000*/  BSSY.RECONVERGENT B6, `(.L_x_116) ;  /* 0x0000031000067945 */ /* 0x000fe20003800200 */
[----:B------:R-:W-:Y:S01]  /*6010*/  R2UR UR41, R15 ;  /* 0x000000000f2972ca */ /* 0x000fe200000e0000 */
[C---:B------:R-:W-:Y:S01]  /*6020*/  @!P1 IMAD.HI.U32 R0, R44.reuse, R10, RZ ;  /* 0x0000000a2c009227 */ /* 0x040fe200078e00ff */
[----:B------:R-:W-:Y:S02]  /*6030*/  @!P1 SHF.R.U32.HI R2, RZ, R12, R2 ;  /* 0x0000000cff029219 */ /* 0x000fe40000011602 */
[----:B------:R-:W-:Y:S01]  /*6040*/  @!P1 ISETP.NE.AND P2, PT, R7, 0x1, PT ;  /* 0x000000010700980c */ /* 0x000fe20003f45270 */
[----:B------:R-:W-:Y:S01]  /*6050*/  VIADD R109, R109, 0x1 ;  /* 0x000000016d6d7836 */ /* 0x000fe20000000000 */
[----:B------:R-:W-:Y:S02]  /*6060*/  @!P1 SEL R2, R43, R2, !P0 ;  /* 0x000000022b029207 */ /* 0x000fe40004000000 */
[----:B------:R-:W-:Y:S02]  /*6070*/  @!P1 SHF.R.U32.HI R0, RZ, R11, R0 ;  /* 0x0000000bff009219 */ /* 0x000fe40000011600 */
[----:B------:R-:W-:Y:S01]  /*6080*/  LOP3.LUT P0, RZ, R97, 0x1b0, RZ, 0xc0, !PT ;  /* 0x000001b061ff7812 */ /* 0x000fe2000780c0ff */
[----:B------:R-:W-:Y:S01]  /*6090*/  USHF.L.U32 UR42, UR42, 0x7, URZ ;  /* 0x000000072a2a7899 */ /* 0x000fe200080006ff */
[----:B------:R-:W-:Y:S01]  /*60a0*/  @!P1 SEL R3, R44, R0, !P2 ;  /* 0x000000002c039207 */ /* 0x000fe20005000000 */
[----:B------:R-:W-:Y:S01]  /*60b0*/  USHF.L.U32 UR41, UR41, 0x7, URZ ;  /* 0x0000000729297899 */ /* 0x000fe200080006ff */
[----:B------:R-:W-:Y:S03]  /*60c0*/  @P4 SHF.R.U32.HI R98, RZ, 0x10, R17 ;  /* 0x00000010ff624819 */ /* 0x000fe60000011611 */
[----:B------:R-:W-:Y:S02]  /*60d0*/  @!P1 IMAD.IADD R0, R2, 0x1, -R3 ;  /* 0x0000000102009824 */ /* 0x000fe400078e0a03 */
[----:B------:R-:W-:Y:S02]  /*60e0*/  @!P1 IMAD.IADD R2, R3, 0x1, -R2 ;  /* 0x0000000103029824 */ /* 0x000fe400078e0a02 */
[----:B------:R-:W-:Y:S02]  /*60f0*/  @!P1 IMAD R44, R0, R7, R44 ;  /* 0x00000007002c9224 */ /* 0x000fe400078e022c */
[----:B------:R-:W-:Y:S01]  /*6100*/  @!P1 IMAD R43, R2, R8, R43 ;  /* 0x00000008022b9224 */ /* 0x000fe200078e022b */
[----:B------:R-:W-:Y:S06]  /*6110*/  @!P0 BRA `(.L_x_117) ;  /* 0x00000000007c8947 */ /* 0x000fec0003800000 */
[----:B------:R-:W1:Y:S01]  /*6120*/  LDCU.64 UR8, c[0x4][0x80] ;  /* 0x01001000ff0877ac */ /* 0x000e620008000a00 */
[----:B------:R-:W-:Y:S01]  /*6130*/  MOV R2, 0x0 ;  /* 0x0000000000027802 */ /* 0x000fe20000000f00 */
[----:B------:R-:W-:Y:S02]  /*6140*/  HFMA2 R12, -RZ, RZ, 0, 5.9604644775390625e-08 ;  /* 0x00000001ff0c7431 */ /* 0x000fe400000001ff */
[----:B------:R-:W-:Y:S01]  /*6150*/  IMAD.MOV.U32 R8, RZ, RZ, 0x70 ;  /* 0x00000070ff087424 */ /* 0x000fe200078e00ff */
[----:B------:R2:W3:Y:S01]  /*6160*/  LDC.64 R14, c[0x4][R2] ;  /* 0x01000000020e7b82 */ /* 0x0004e20000000a00 */
[----:B------:R-:W4:Y:S01]  /*6170*/  LDCU.64 UR6, c[0x4][0x88] ;  /* 0x01001100ff0677ac */ /* 0x000f220008000a00 */
[----:B------:R-:W-:Y:S01]  /*6180*/  IMAD.MOV.U32 R13, RZ, RZ, RZ ;  /* 0x000000ffff0d7224 */ /* 0x000fe200078e00ff */
[----:B------:R-:W2:Y:S01]  /*6190*/  LDCU.64 UR4, c[0x4][0x8] ;  /* 0x01000100ff0477ac */ /* 0x000ea20008000a00 */
[----:B-1----:R-:W-:Y:S01]  /*61a0*/  MOV R5, UR9 ;  /* 0x0000000900057c02 */ /* 0x002fe20008000f00 */
[----:B------:R-:W-:Y:S01]  /*61b0*/  IMAD.U32 R4, RZ, RZ, UR8 ;  /* 0x00000008ff047e24 */ /* 0x000fe2000f8e00ff */
[----:B----4-:R-:W-:Y:S01]  /*61c0*/  MOV R7, UR7 ;  /* 0x0000000700077c02 */ /* 0x010fe20008000f00 */
[----:B------:R-:W-:Y:S01]  /*61d0*/  IMAD.U32 R6, RZ, RZ, UR6 ;  /* 0x00000006ff067e24 */ /* 0x000fe2000f8e00ff */
[----:B--2---:R-:W-:Y:S01]  /*61e0*/  MOV R11, UR5 ;  /* 0x00000005000b7c02 */ /* 0x004fe20008000f00 */
[----:B------:R-:W-:Y:S02]  /*61f0*/  IMAD.U32 R10, RZ, RZ, UR4 ;  /* 0x00000004ff0a7e24 */ /* 0x000fe4000f8e00ff */
[----:B------:R-:W-:Y:S07]  /*6200*/  LEPC R20, `(.L_x_118) ;  /* 0x000000001014794e */ /* 0x000fee0000000000 */
[----:B---3-5:R-:W-:Y:S05]  /*6210*/  CALL.ABS.NOINC R14 ;  /* 0x000000000e007343 */ /* 0x028fea0003c00000 */
.L_x_118:
[----:B------:R-:W1:Y:S01]  /*6220*/  LDCU.64 UR8, c[0x4][0x80] ;  /* 0x01001000ff0877ac */ /* 0x000e620008000a00 */
[----:B------:R-:W2:Y:S01]  /*6230*/  LDC.64 R2, c[0x4][R2] ;  /* 0x0100000002027b82 */ /* 0x000ea20000000a00 */
[----:B------:R-:W-:Y:S02]  /*6240*/  HFMA2 R12, -RZ, RZ, 0, 5.9604644775390625e-08 ;  /* 0x00000001ff0c7431 */ /* 0x000fe400000001ff */
[----:B------:R-:W-:Y:S02]  /*6250*/  IMAD.MOV.U32 R8, RZ, RZ, 0x70 ;  /* 0x00000070ff087424 */ /* 0x000fe400078e00ff */
[----:B------:R-:W-:Y:S01]  /*6260*/  IMAD.MOV.U32 R13, RZ, RZ, RZ ;  /* 0x000000ffff0d7224 */ /* 0x000fe200078e00ff */
[----:B------:R-:W3:Y:S01]  /*6270*/  LDCU.64 UR6, c[0x4][0x88] ;  /* 0x01001100ff0677ac */ /* 0x000ee20008000a00 */
[----:B------:R-:W4:Y:S01]  /*6280*/  LDCU.64 UR4, c[0x4][0x8] ;  /* 0x01000100ff0477ac */ /* 0x000f220008000a00 */
[----:B-1----:R-:W-:Y:S02]  /*6290*/  MOV R4, UR8 ;  /* 0x0000000800047c02 */ /* 0x002fe40008000f00 */
[----:B------:R-:W-:Y:S02]  /*62a0*/  MOV R5, UR9 ;  /* 0x0000000900057c02 */ /* 0x000fe40008000f00 */
[----:B---3--:R-:W-:Y:S01]  /*62b0*/  MOV R7, UR7 ;  /* 0x0000000700077c02 */ /* 0x008fe20008000f00 */
[----:B------:R-:W-:Y:S01]  /*62c0*/  IMAD.U32 R6, RZ, RZ, UR6 ;  /* 0x00000006ff067e24 */ /* 0x000fe2000f8e00ff */
[----:B----4-:R-:W-:Y:S01]  /*62d0*/  MOV R11, UR5 ;  /* 0x00000005000b7c02 */ /* 0x010fe20008000f00 */
[----:B------:R-:W-:Y:S02]  /*62e0*/  IMAD.U32 R10, RZ, RZ, UR4 ;  /* 0x00000004ff0a7e24 */ /* 0x000fe4000f8e00ff */
[----:B------:R-:W-:Y:S07]  /*62f0*/  LEPC R20, `(.L_x_117) ;  /* 0x000000001014794e */ /* 0x000fee0000000000 */
[----:B--2---:R-:W-:Y:S05]  /*6300*/  CALL.ABS.NOINC R2 ;  /* 0x0000000002007343 */ /* 0x004fea0003c00000 */
.L_x_117:
[----:B------:R-:W-:Y:S05]  /*6310*/  BSYNC.RECONVERGENT B6 ;  /* 0x0000000000067941 */ /* 0x000fea0003800200 */
.L_x_116:
[----:B------:R-:W-:Y:S01]  /*6320*/  ISETP.NE.U32.AND P4, PT, R86, RZ, PT ;  /* 0x000000ff5600720c */ /* 0x000fe20003f85070 */
[----:B------:R-:W-:Y:S01]  /*6330*/  UISETP.NE.AND UP2, UPT, UR50, URZ, UPT ;  /* 0x000000ff3200728c */ /* 0x000fe2000bf45270 */
[----:B------:R-:W-:Y:S01]  /*6340*/  ISETP.NE.U32.AND P2, PT, RZ, UR38, PT ;  /* 0x00000026ff007c0c */ /* 0x000fe2000bf45070 */
[----:B------:R-:W-:Y:S01]  /*6350*/  UISETP.NE.U32.AND UP1, UPT, UR44, URZ, UPT ;  /* 0x000000ff2c00728c */ /* 0x000fe2000bf25070 */
[----:B------:R-:W-:Y:S01]  /*6360*/  ISETP.NE.AND.EX P4, PT, R87, RZ, PT, P4 ;  /* 0x000000ff5700720c */ /* 0x000fe20003f85340 */
[----:B------:R-:W-:Y:S01]  /*6370*/  UPLOP3.LUT UP0, UPT, UPT, UPT, UPT, 0x40, 0x4 ;  /* 0x000000000004789c */ /* 0x000fe20003f0e870 */
[----:B------:R-:W-:Y:S01]  /*6380*/  ISETP.NE.AND.EX P2, PT, RZ, UR39, PT, P2 ;  /* 0x00000027ff007c0c */ /* 0x000fe2000bf45320 */
[----:B------:R-:W-:Y:S01]  /*6390*/  UISETP.NE.AND.EX UP1, UPT, UR45, URZ, UPT, UP1 ;  /* 0x000000ff2d00728c */ /* 0x000fe2000bf25310 */
[----:B------:R-:W-:Y:S04]  /*63a0*/  PLOP3.LUT P1, PT, PT, PT, UP2, 0x80, 0x8 ;  /* 0x000000000008781c */ /* 0x000fe80003f2f028 */
[----:B------:R-:W-:Y:S06]  /*63b0*/  @UP2 UPLOP3.LUT UP0, UPT, UPT, UPT, UP1, 0x80, 0x8 ;  /* 0x000000000008289c */ /* 0x000fec0003f0f010 */
[----:B------:R-:W-:Y:S01]  /*63c0*/  PLOP3.LUT P0, PT, PT, PT, UP0, 0x80, 0x8 ;  /* 0x000000000008781c */ /* 0x000fe20003f0f008 */
[----:B------:R-:W-:Y:S01]  /*63d0*/  @!UPT UIADD3 URZ, UPT, UPT, URZ, URZ, URZ ;  /* 0x000000fffffff290 */ /* 0x000fe2000fffe0ff */
[----:B------:R-:W-:Y:S11]  /*63e0*/  BRA.U !UP1, `(.L_x_119) ;  /* 0x0000000109387547 */ /* 0x000ff6000b800000 */
[----:B------:R-:W-:Y:S01]  /*63f0*/  UISETP.NE.U32.AND UP0, UPT, UR38, URZ, UPT ;  /* 0x000000ff2600728c */ /* 0x000fe2000bf05070 */
[----:B------:R-:W-:Y:S02]  /*6400*/  HFMA2 R0, -RZ, RZ, 0, 5.9604644775390625e-08 ;  /* 0x00000001ff007431 */ /* 0x000fe400000001ff */
[----:B------:R-:W-:Y:S01]  /*6410*/  IMAD.MOV.U32 R92, RZ, RZ, 0x1 ;  /* 0x00000001ff5c7424 */ /* 0x000fe200078e00ff */
[----:B------:R-:W-:Y:S06]  /*6420*/  UISETP.NE.AND.EX UP0, UPT, UR39, URZ, UPT, UP0 ;  /* 0x000000ff2700728c */ /* 0x000fec000bf05300 */
[----:B------:R-:W-:Y:S05]  /*6430*/  PLOP3.LUT P3, PT, PT, PT, UP0, 0x80, 0x8 ;  /* 0x000000000008781c */ /* 0x000fea0003f6f008 */
[----:B------:R-:W1:Y:S01]  /*6440*/  @UP0 LDCU.64 UR6, c[0x0][0x888] ;  /* 0x00011100ff0607ac */ /* 0x000e620008000a00 */
[----:B------:R-:W-:Y:S07]  /*6450*/  @UP0 UIMAD UR4, UR36, UR44, URZ ;  /* 0x0000002c240402a4 */ /* 0x000fee000f8e02ff */
[----:B------:R-:W-:Y:S01]  /*6460*/  @!P3 PRMT R92, R0, 0x7610, R92 ;  /* 0x00007610005cb816 */ /* 0x000fe2000000005c */
[----:B-1----:R-:W-:Y:S03]  /*6470*/  @UP0 UIMAD.WIDE UR6, UR4, 0x4, UR6 ;  /* 0x00000004040608a5 */ /* 0x002fe6000f8e0206 */
[----:B------:R-:W1:Y:S03]  /*6480*/  @!UP0 LDCU UR4, c[0x0][0x880] ;  /* 0x00011000ff0487ac */ /* 0x000e660008000800 */
[----:B------:R-:W-:Y:S01]  /*6490*/  IMAD.U32 R2, RZ, RZ, UR6 ;  /* 0x00000006ff027e24 */ /* 0x000fe2000f8e00ff */
[----:B------:R-:W-:Y:S05]  /*64a0*/  MOV R3, UR7 ;  /* 0x0000000700037c02 */ /* 0x000fea0008000f00 */
[----:B-----5:R2:W5:Y:S02]  /*64b0*/  @P3 LDG.E R49, desc[UR46][R2.64] ;  /* 0x0000002e02313981 */ /* 0x020564000c1e1900 */
[----:B-12---:R-:W-:Y:S02]  /*64c0*/  @!P3 IMAD.U32 R49, RZ, RZ, UR4 ;  /* 0x00000004ff31be24 */ /* 0x006fe4000f8e00ff */
.L_x_119:
[----:B------:R-:W-:Y:S05]  /*64d0*/  @!P4 BRA `(.L_x_120) ;  /* 0x000000000020c947 */ /* 0x000fea0003800000 */
[----:B------:R-:W-:Y:S04]  /*64e0*/  ISETP.NE.U32.AND P3, PT, R84, RZ, PT ;  /* 0x000000ff5400720c */ /* 0x000fe80003f65070 */
[----:B------:R-:W-:Y:S11]  /*64f0*/  ISETP.NE.AND.EX P3, PT, R85, RZ, PT, P3 ;  /* 0x000000ff5500720c */ /* 0x000ff60003f65330 */
[----:B------:R-:W-:Y:S02]  /*6500*/  @!UPT UIADD3 URZ, UPT, UPT, URZ, URZ, URZ ;  /* 0x000000fffffff290 */ /* 0x000fe4000fffe0ff */
[----:B------:R-:W1:Y:S01]  /*6510*/  @P3 LDC.64 R2, c[0x0][0x8a8] ;  /* 0x00022a00ff023b82 */ /* 0x000e620000000a00 */
[----:B------:R-:W-:Y:S04]  /*6520*/  @P3 IMAD R0, R86, UR36, RZ ;  /* 0x0000002456003c24 */ /* 0x000fe8000f8e02ff */
[----:B-1----:R-:W-:Y:S05]  /*6530*/  @P3 IMAD.WIDE R2, R0, 0x4, R2 ;  /* 0x0000000400023825 */ /* 0x002fea00078e0202 */
[----:B-----5:R1:W5:Y:S02]  /*6540*/  @P3 LDG.E R47, desc[UR46][R2.64] ;  /* 0x0000002e022f3981 */ /* 0x020364000c1e1900 */
[----:B-1----:R-:W2:Y:S02]  /*6550*/  @!P3 LDC R47, c[0x0][0x8a0] ;  /* 0x00022800ff2fbb82 */ /* 0x002ea40000000800 */
.L_x_120:
[----:B-----5:R-:W-:Y:S01]  /*6560*/  FSETP.NEU.AND P3, PT, R49, RZ, PT ;  /* 0x000000ff3100720b */ /* 0x020fe20003f6d000 */
[----:B------:R-:W-:Y:S01]  /*6570*/  BSSY B1, `(.L_x_121) ;  /* 0x0000039000017945 */ /* 0x000fe20003800000 */
[----:B------:R-:W-:Y:S01]  /*6580*/  SEL R3, RZ, 0xffffffff, P2 ;  /* 0xffffffffff037807 */ /* 0x000fe20001000000 */
[----:B------:R-:W-:Y:S01]  /*6590*/  IMAD.MOV.U32 R61, RZ, RZ, 0x1 ;  /* 0x00000001ff3d7424 */ /* 0x000fe200078e00ff */
[----:B------:R-:W-:Y:S01]  /*65a0*/  @P1 LOP3.LUT P2, RZ, R92, 0xff, RZ, 0xc0, !PT ;  /* 0x000000ff5cff1812 */ /* 0x000fe2000784c0ff */
[----:B------:R-:W-:Y:S01]  /*65b0*/  IMAD R48, R45, 0x80, R46 ;  /* 0x000000802d307824 */ /* 0x000fe200078e022e */
[----:B------:R-:W-:Y:S01]  /*65c0*/  @P1 SEL R0, RZ, 0xffffffff, P3 ;  /* 0xffffffffff001807 */ /* 0x000fe20001800000 */
[----:B------:R-:W-:Y:S01]  /*65d0*/  IMAD R110, R105, -0x10, R103 ;  /* 0xfffffff0696e7824 */ /* 0x000fe200078e0267 */
[----:B------:R-:W-:Y:S01]  /*65e0*/  LOP3.LUT R101, R101, 0x1, RZ, 0x3c, !PT ;  /* 0x0000000165657812 */ /* 0x000fe200078e3cff */
[----:B------:R-:W-:Y:S01]  /*65f0*/  IMAD.MOV.U32 R60, RZ, RZ, RZ ;  /* 0x000000ffff3c7224 */ /* 0x000fe200078e00ff */
[----:B------:R-:W-:Y:S02]  /*6600*/  @P0 SEL R0, R3, R0, !P2 ;  /* 0x0000000003000207 */ /* 0x000fe40005000000 */
[----:B------:R-:W-:Y:S02]  /*6610*/  CS2R R82, SRZ ;  /* 0x0000000000527805 */ /* 0x000fe4000001ff00 */
[----:B------:R-:W-:Y:S02]  /*6620*/  LEA R112, R45, UR48, 0x3 ;  /* 0x000000302d707c11 */ /* 0x000fe4000f8e18ff */
[----:B------:R-:W-:Y:S02]  /*6630*/  CS2R R80, SRZ ;  /* 0x0000000000507805 */ /* 0x000fe4000001ff00 */
[----:B------:R-:W-:Y:S02]  /*6640*/  @P1 LOP3.LUT R0, R0, 0x1, RZ, 0xc0, !PT ;  /* 0x0000000100001812 */ /* 0x000fe400078ec0ff */
[----:B------:R-:W-:Y:S02]  /*6650*/  CS2R R74, SRZ ;  /* 0x00000000004a7805 */ /* 0x000fe4000001ff00 */
[----:B------:R-:W-:Y:S02]  /*6660*/  PLOP3.LUT P2, PT, PT, PT, UP1, 0x80, 0x8 ;  /* 0x000000000008781c */ /* 0x000fe40003f4f018 */
[----:B------:R-:W-:Y:S02]  /*6670*/  CS2R R72, SRZ ;  /* 0x0000000000487805 */ /* 0x000fe4000001ff00 */
[----:B------:R-:W-:Y:S02]  /*6680*/  ISETP.NE.U32.OR P5, PT, R0, 0x1, !P1 ;  /* 0x000000010000780c */ /* 0x000fe40004fa5470 */
[----:B------:R-:W-:Y:S02]  /*6690*/  CS2R R66, SRZ ;  /* 0x0000000000427805 */ /* 0x000fe4000001ff00 */
[----:B------:R-:W-:Y:S02]  /*66a0*/  LOP3.LUT P4, R108, R92, 0xff, RZ, 0xc0, !PT ;  /* 0x000000ff5c6c7812 */ /* 0x000fe4000788c0ff */
[----:B------:R-:W-:Y:S02]  /*66b0*/  CS2R R64, SRZ ;  /* 0x0000000000407805 */ /* 0x000fe4000001ff00 */
[----:B------:R-:W-:Y:S02]  /*66c0*/  SEL R2, RZ, 0xffffffff, P3 ;  /* 0xffffffffff027807 */ /* 0x000fe40001800000 */
[----:B------:R-:W-:Y:S02]  /*66d0*/  CS2R R58, SRZ ;  /* 0x00000000003a7805 */ /* 0x000fe4000001ff00 */
[----:B------:R-:W-:Y:S02]  /*66e0*/  P2R R111, PR, RZ, 0x20 ;  /* 0x00000020ff6f7803 */ /* 0x000fe40000000000 */
[----:B------:R-:W-:Y:S02]  /*66f0*/  CS2R R56, SRZ ;  /* 0x0000000000387805 */ /* 0x000fe4000001ff00 */
[----:B------:R-:W-:Y:S02]  /*6700*/  @P2 SEL R2, R3, R2, !P4 ;  /* 0x0000000203022207 */ /* 0x000fe40006000000 */
[----:B------:R-:W-:Y:S02]  /*6710*/  @P5 SHF.L.U32 R0, R101, 0x1f, RZ ;  /* 0x0000001f65005819 */ /* 0x000fe400000006ff */
[----:B------:R-:W-:Y:S02]  /*6720*/  LOP3.LUT R2, R2, 0x1, RZ, 0xc0, !PT ;  /* 0x0000000102027812 */ /* 0x000fe400078ec0ff */
[----:B------:R1:W3:Y:S02]  /*6730*/  @P5 SYNCS.PHASECHK.TRANS64.TRYWAIT P1, [UR48+0x100], R0 ;  /* 0x00010000ff0055a7 */ /* 0x0002e40008021130 */
[----:B------:R-:W-:Y:S04]  /*6740*/  ISETP.NE.U32.AND P2, PT, R2, 0x1, PT ;  /* 0x000000010200780c */ /* 0x000fe80003f45070 */
[----:B------:R-:W-:Y:S02]  /*6750*/  P2R R62, PR, RZ, 0x4 ;  /* 0x00000004ff3e7803 */ /* 0x000fe40000000000 */
[----:B-1----:R-:W-:Y:S04]  /*6760*/  SHF.L.U32 R0, R100, 0x1f, RZ ;  /* 0x0000001f64007819 */ /* 0x002fe800000006ff */
[----:B------:R1:W4:Y:S01]  /*6770*/  SYNCS.PHASECHK.TRANS64.TRYWAIT P0, [R112+URZ+0x170], R0 ;  /* 0x00017000700075a7 */ /* 0x00032200080011ff */
[----:B---3--:R-:W-:Y:S01]  /*6780*/  @P5 SEL R61, RZ, 0x1, !P1 ;  /* 0x00000001ff3d5807 */ /* 0x008fe20004800000 */
[----:B-1----:R-:W-:Y:S06]  /*6790*/  @!P5 BRA `(.L_x_122) ;  /* 0x000000000058d947 */ /* 0x002fec0003800000 */
[----:B------:R-:W-:Y:S01]  /*67a0*/  IMAD.MOV.U32 R83, RZ, RZ, RZ ;  /* 0x000000ffff537224 */ /* 0x000fe200078e00ff */
[----:B------:R-:W-:Y:S01]  /*67b0*/  ISETP.NE.AND P1, PT, R61, RZ, PT ;  /* 0x000000ff3d00720c */ /* 0x000fe20003f25270 */
[----:B------:R-:W-:Y:S01]  /*67c0*/  BSSY B0, `(.L_x_123) ;  /* 0x000000c000007945 */ /* 0x000fe20003800000 */
[----:B------:R-:W-:Y:S02]  /*67d0*/  CS2R R58, SRZ ;  /* 0x00000000003a7805 */ /* 0x000fe4000001ff00 */
[----:B------:R-:W-:Y:S02]  /*67e0*/  CS2R R56, SRZ ;  /* 0x0000000000387805 */ /* 0x000fe4000001ff00 */
[----:B------:R-:W-:Y:S02]  /*67f0*/  CS2R R66, SRZ ;  /* 0x0000000000427805 */ /* 0x000fe4000001ff00 */
[----:B------:R-:W-:Y:S02]  /*6800*/  CS2R R64, SRZ ;  /* 0x0000000000407805 */ /* 0x000fe4000001ff00 */
[----:B------:R-:W-:Y:S02]  /*6810*/  CS2R R74, SRZ ;  /* 0x00000000004a7805 */ /* 0x000fe4000001ff00 */
[----:B------:R-:W-:Y:S02]  /*6820*/  CS2R R72, SRZ ;  /* 0x0000000000487805 */ /* 0x000fe4000001ff00 */
[----:B------:R-:W-:Y:S01]  /*6830*/  CS2R R80, SRZ ;  /* 0x0000000000507805 */ /* 0x000fe2000001ff00 */
[----:B------:R-:W-:Y:S06]  /*6840*/  @P1 BRA `(.L_x_124) ;  /* 0x00000000000c1947 */ /* 0x000fec0003800000 */
[----:B------:R-:W-:Y:S04]  /*6850*/  SHF.L.U32 R3, R101, 0x1f, RZ ;  /* 0x0000001f65037819 */ /* 0x000fe800000006ff */
[----:B------:R-:W1:Y:S02]  /*6860*/  SYNCS.PHASECHK.TRANS64.TRYWAIT P1, [UR48+0x100], R3 ;  /* 0x00010003ff0075a7 */ /* 0x000e640008021130 */
[----:B-1----:R-:W-:Y:S05]  /*6870*/  @!P1 BRA `(.L_x_125) ;  /* 0x0000004000d09947 */ /* 0x002fea0003800000 */
.L_x_124:
[----:B------:R-:W-:Y:S05]  /*6880*/  BSYNC B0 ;  /* 0x0000000000007941 */ /* 0x000fea0003800000 */
.L_x_123:
[----:B------:R-:W-:Y:S01]  /*6890*/  ISETP.NE.AND P1, PT, R62, RZ, PT ;  /* 0x000000ff3e00720c */ /* 0x000fe20003f25270 */
[----:B------:R-:W-:Y:S11]  /*68a0*/  HFMA2 R60, -RZ, RZ, 0, 5.9604644775390625e-08 ;  /* 0x00000001ff3c7431 */ /* 0x000ff600000001ff */
[----:B------:R-:W-:Y:S01]  /*68b0*/  @!UPT UIADD3 URZ, UPT, UPT, URZ, URZ, URZ ;  /* 0x000000fffffff290 */ /* 0x000fe2000fffe0ff */
[----:B------:R3:W1:Y:S04]  /*68c0*/  @P1 LDS.128 R56, [R104] ;  /* 0x0000000068381984 */ /* 0x0006680000000c00 */
[----:B------:R3:W1:Y:S04]  /*68d0*/  @P1 LDS.128 R64, [R103+0x10] ;  /* 0x0000100067401984 */ /* 0x0006680000000c00 */
[----:B------:R3:W1:Y:S04]  /*68e0*/  @P1 LDS.128 R72, [R102+0x20] ;  /* 0x0000200066481984 */ /* 0x0006680000000c00 */
[----:B------:R3:W1:Y:S02]  /*68f0*/  @P1 LDS.128 R80, [R110+0x30] ;  /* 0x000030006e501984 */ /* 0x0006640000000c00 */
.L_x_122:
[----:B------:R-:W-:Y:S05]  /*6900*/  BSYNC B1 ;  /* 0x0000000000017941 */ /* 0x000fea0003800000 */
.L_x_121:
[----:B-1----:R-:W-:Y:S04]  /*6910*/  SHF.R.U32.HI R2, RZ, 0x15, R48 ;  /* 0x00000015ff027819 */ /* 0x002fe80000011630 */
[----:B------:R-:W-:Y:S01]  /*6920*/  LOP3.LUT P1, RZ, R2, 0x3, R96, 0x48, !PT ;  /* 0x0000000302ff7812 */ /* 0x000fe20007824860 */
[----:B------:R-:W-:Y:S01]  /*6930*/  @!UPT UIADD3 URZ, UPT, UPT, URZ, URZ, URZ ;  /* 0x000000fffffff290 */ /* 0x000fe2000fffe0ff */
[----:B----4-:R-:W-:Y:S11]  /*6940*/  @P0 BRA `(.L_x_126) ;  /* 0x0000000000080947 */ /* 0x010ff60003800000 */
[----:B------:R-:W1:Y:S02]  /*6950*/  SYNCS.PHASECHK.TRANS64.TRYWAIT P0, [R112+URZ+0x170], R0 ;  /* 0x00017000700075a7 */ /* 0x000e6400080011ff */
[----:B-1----:R-:W-:Y:S05]  /*6960*/  @!P0 BRA `(.L_x_127) ;  /* 0x0000004000ac8947 */ /* 0x002fea0003800000 */
.L_x_126:
[----:B------:R-:W-:Y:S05]  /*6970*/  @!P1 BRA `(.L_x_128) ;  /* 0x0000000000409947 */ /* 0x000fea0003800000 */
[----:B------:R-:W4:Y:S01]  /*6980*/  LDCU.64 UR8, c[0x4][0x70] ;  /* 0x01000e00ff0877ac */ /* 0x000f220008000a00 */
[----:B------:R-:W-:Y:S01]  /*6990*/  MOV R3, 0x0 ;  /* 0x0000000000037802 */ /* 0x000fe20000000f00 */
[----:B------:R-:W-:Y:S02]  /*69a0*/  HFMA2 R12, -RZ, RZ, 0, 5.9604644775390625e-08 ;  /* 0x00000001ff0c7431 */ /* 0x000fe400000001ff */
[----:B------:R-:W-:Y:S02]  /*69b0*/  IMAD.MOV.U32 R8, RZ, RZ, 0x192 ;  /* 0x00000192ff087424 */ /* 0x000fe400078e00ff */
[----:B------:R-:W-:Y:S01]  /*69c0*/  IMAD.MOV.U32 R13, RZ, RZ, RZ ;  /* 0x000000ffff0d7224 */ /* 0x000fe200078e00ff */
[----:B------:R-:W5:Y:S01]  /*69d0*/  LDCU.64 UR6, c[0x4][0x78] ;  /* 0x01000f00ff0677ac */ /* 0x000f620008000a00 */
[----:B------:R-:W1:Y:S01]  /*69e0*/  LDC.64 R2, c[0x4][R3] ;  /* 0x0100000003027b82 */ /* 0x000e620000000a00 */
[----:B------:R-:W2:Y:S01]  /*69f0*/  LDCU.64 UR4, c[0x4][0x10] ;  /* 0x01000200ff0477ac */ /* 0x000ea20008000a00 */
[----:B----4-:R-:W-:Y:S01]  /*6a00*/  MOV R5, UR9 ;  /* 0x0000000900057c02 */ /* 0x010fe20008000f00 */
[----:B------:R-:W-:Y:S01]  /*6a10*/  IMAD.U32 R4, RZ, RZ, UR8 ;  /* 0x00000008ff047e24 */ /* 0x000fe2000f8e00ff */
[----:B-----5:R-:W-:Y:S01]  /*6a20*/  MOV R7, UR7 ;  /* 0x0000000700077c02 */ /* 0x020fe20008000f00 */
[----:B------:R-:W-:Y:S01]  /*6a30*/  IMAD.U32 R6, RZ, RZ, UR6 ;  /* 0x00000006ff067e24 */ /* 0x000fe2000f8e00ff */
[----:B--2---:R-:W-:Y:S01]  /*6a40*/  MOV R11, UR5 ;  /* 0x00000005000b7c02 */ /* 0x004fe20008000f00 */
[----:B------:R-:W-:Y:S02]  /*6a50*/  IMAD.U32 R10, RZ, RZ, UR4 ;  /* 0x00000004ff0a7e24 */ /* 0x000fe4000f8e00ff */
[----:B------:R-:W-:Y:S07]  /*6a60*/  LEPC R20, `(.L_x_128) ;  /* 0x000000001014794e */ /* 0x000fee0000000000 */
[----:B-1-3--:R-:W-:Y:S05]  /*6a70*/  CALL.ABS.NOINC R2 ;  /* 0x0000000002007343 */ /* 0x00afea0003c00000 */
.L_x_128:
[----:B------:R-:W-:Y:S01]  /*6a80*/  SHF.L.U32 R50, R56, 0x10, RZ ;  /* 0x0000001038327819 */ /* 0x000fe200000006ff */
[----:B------:R-:W-:Y:S05]  /*6a90*/  WARPSYNC.ALL ;  /* 0x0000000000007948 */ /* 0x000fea0003800000 */
[----:B------:R-:W-:Y:S01]  /*6aa0*/  R2UR UR4, R48 ;  /* 0x00000000300472ca */ /* 0x000fe200000e0000 */
[----:B------:R-:W-:Y:S01]  /*6ab0*/  BSSY.RECONVERGENT B0, `(.L_x_129) ;  /* 0x0000088000007945 */ /* 0x000fe20003800200 */
[----:B------:R-:W-:Y:S02]  /*6ac0*/  LOP3.LUT R51, R56, 0xffff0000, RZ, 0xc0, !PT ;  /* 0xffff000038337812 */ /* 0x000fe400078ec0ff */
[----:B------:R-:W-:Y:S02]  /*6ad0*/  SHF.L.U32 R52, R57, 0x10, RZ ;  /* 0x0000001039347819 */ /* 0x000fe400000006ff */
[----:B------:R-:W-:Y:S07]  /*6ae0*/  ISETP.NE.AND P0, PT, R106, RZ, PT ;  /* 0x000000ff6a00720c */ /* 0x000fee0003f05270 */
[----:B------:R-:W1:Y:S02]  /*6af0*/  LDTM.x32 R4, tmem[UR4] ;  /* 0x00000004000479ee */ /* 0x000e6400082c0000 */
[C---:B-12---:R-:W-:Y:S01]  /*6b00*/  FMUL R0, R47.reuse, R4 ;  /* 0x000000042f007220 */ /* 0x046fe20000400000 */
[C---:B------:R-:W-:Y:S01]  /*6b10*/  FMUL R2, R47.reuse, R5 ;  /* 0x000000052f027220 */ /* 0x040fe20000400000 */
[C---:B------:R-:W-:Y:S01]  /*6b20*/  FMUL R4, R47.reuse, R8 ;  /* 0x000000082f047220 */ /* 0x040fe20000400000 */
[C---:B------:R-:W-:Y:S01]  /*6b30*/  FMUL R3, R47.reuse, R6 ;  /* 0x000000062f037220 */ /* 0x040fe20000400000 */
[C---:B------:R-:W-:Y:S01]  /*6b40*/  FMUL R5, R47.reuse, R9 ;  /* 0x000000092f057220 */ /* 0x040fe20000400000 */
[C---:B------:R-:W-:Y:S01]  /*6b50*/  FMUL R8, R47.reuse, R12 ;  /* 0x0000000c2f087220 */ /* 0x040fe20000400000 */
[C---:B------:R-:W-:Y:S01]  /*6b60*/  FMUL R6, R47.reuse, R10 ;  /* 0x0000000a2f067220 */ /* 0x040fe20000400000 */
[C---:B------:R-:W-:Y:S01]  /*6b70*/  FMUL R9, R47.reuse, R13 ;  /* 0x0000000d2f097220 */ /* 0x040fe20000400000 */
[----:B------:R-:W-:Y:S01]  /*6b80*/  FMUL R12, R47, R16 ;  /* 0x000000102f0c7220 */ /* 0x000fe20000400000 */
[----:B------:R-:W-:Y:S01]  /*6b90*/  FFMA R0, R49, R50, R0 ;  /* 0x0000003231007223 */ /* 0x000fe20000000000 */
[C---:B------:R-:W-:Y:S01]  /*6ba0*/  FMUL R10, R47.reuse, R14 ;  /* 0x0000000e2f0a7220 */ /* 0x040fe20000400000 */
[C---:B------:R-:W-:Y:S01]  /*6bb0*/  FMUL R13, R47.reuse, R17 ;  /* 0x000000112f0d7220 */ /* 0x040fe20000400000 */
[----:B------:R-:W-:Y:S01]  /*6bc0*/  FMUL R16, R47, R20 ;  /* 0x000000142f107220 */ /* 0x000fe20000400000 */
[----:B------:R-:W-:Y:S01]  /*6bd0*/  FFMA R2, R49, R51, R2 ;  /* 0x0000003331027223 */ /* 0x000fe20000000002 */
[C---:B------:R-:W-:Y:S01]  /*6be0*/  FMUL R14, R47.reuse, R18 ;  /* 0x000000122f0e7220 */ /* 0x040fe20000400000 */
        /* <DEDUP_REMOVED lines=8> */
[----:B------:R-:W-:Y:S01]  /*6c70*/  LOP3.LUT R32, R57, 0xffff0000, RZ, 0xc0, !PT ;  /* 0xffff000039207812 */ /* 0x000fe200078ec0ff */
[C---:B------:R-:W-:Y:S01]  /*6c80*/  FMUL R26, R47.reuse, R30 ;  /* 0x0000001e2f1a7220 */ /* 0x040fe20000400000 */
[----:B------:R-:W-:Y:S01]  /*6c90*/  FMUL R29, R47, R33 ;  /* 0x000000212f1d7220 */ /* 0x000fe20000400000 */
[----:B------:R-:W-:Y:S01]  /*6ca0*/  SHF.L.U32 R33, R58, 0x10, RZ ;  /* 0x000000103a217819 */ /* 0x000fe200000006ff */
[----:B------:R-:W-:Y:S01]  /*6cb0*/  FFMA R3, R49, R52, R3 ;  /* 0x0000003431037223 */ /* 0x000fe20000000003 */
[----:B------:R-:W-:Y:S01]  /*6cc0*/  F2FP.BF16.F32.PACK_AB R52, R2, R0 ;  /* 0x000000000234723e */ /* 0x000fe200000010ff */
[----:B------:R-:W-:Y:S01]  /*6cd0*/  FMUL R7, R47, R7 ;  /* 0x000000072f077220 */ /* 0x000fe20000400000 */
[----:B------:R-:W-:Y:S01]  /*6ce0*/  SHF.L.U32 R0, R59, 0x10, RZ ;  /* 0x000000103b007819 */ /* 0x000fe200000006ff */
[----:B------:R-:W-:Y:S01]  /*6cf0*/  FMUL R30, R47, R34 ;  /* 0x000000222f1e7220 */ /* 0x000fe20000400000 */
[----:B------:R-:W-:Y:S01]  /*6d00*/  LOP3.LUT R34, R58, 0xffff0000, RZ, 0xc0, !PT ;  /* 0xffff00003a227812 */ /* 0x000fe200078ec0ff */
[----:B------:R-:W-:Y:S01]  /*6d10*/  FFMA R7, R49, R32, R7 ;  /* 0x0000002031077223 */ /* 0x000fe20000000007 */
[----:B------:R-:W-:Y:S01]  /*6d20*/  LOP3.LUT R2, R59, 0xffff0000, RZ, 0xc0, !PT ;  /* 0xffff00003b027812 */ /* 0x000fe200078ec0ff */
[----:B------:R-:W-:Y:S01]  /*6d30*/  FFMA R4, R49, R33, R4 ;  /* 0x0000002131047223 */ /* 0x000fe20000000004 */
[----:B------:R-:W-:Y:S01]  /*6d40*/  FMUL R11, R47, R11 ;  /* 0x0000000b2f0b7220 */ /* 0x000fe20000400000 */
[----:B------:R-:W-:Y:S01]  /*6d50*/  FFMA R5, R49, R34, R5 ;  /* 0x0000002231057223 */ /* 0x000fe20000000005 */
[----:B------:R-:W-:Y:S01]  /*6d60*/  F2FP.BF16.F32.PACK_AB R53, R7, R3 ;  /* 0x000000030735723e */ /* 0x000fe200000010ff */
[C---:B------:R-:W-:Y:S01]  /*6d70*/  FFMA R6, R49.reuse, R0, R6 ;  /* 0x0000000031067223 */ /* 0x040fe20000000006 */
[C---:B------:R-:W-:Y:S01]  /*6d80*/  SHF.L.U32 R0, R64.reuse, 0x10, RZ ;  /* 0x0000001040007819 */ /* 0x040fe200000006ff */
[----:B------:R-:W-:Y:S01]  /*6d90*/  FFMA R11, R49, R2, R11 ;  /* 0x00000002310b7223 */ /* 0x000fe2000000000b */
[----:B------:R-:W-:Y:S01]  /*6da0*/  LOP3.LUT R2, R64, 0xffff0000, RZ, 0xc0, !PT ;  /* 0xffff000040027812 */ /* 0x000fe200078ec0ff */
[----:B------:R-:W-:Y:S01]  /*6db0*/  FMUL R15, R47, R15 ;  /* 0x0000000f2f0f7220 */ /* 0x000fe20000400000 */
[----:B------:R-:W-:Y:S01]  /*6dc0*/  SHF.L.U32 R3, R65, 0x10, RZ ;  /* 0x0000001041037819 */ /* 0x000fe200000006ff */
[----:B------:R-:W-:Y:S01]  /*6dd0*/  FFMA R8, R49, R0, R8 ;  /* 0x0000000031087223 */ /* 0x000fe20000000008 */
[----:B------:R-:W-:Y:S01]  /*6de0*/  LOP3.LUT R0, R65, 0xffff0000, RZ, 0xc0, !PT ;  /* 0xffff000041007812 */ /* 0x000fe200078ec0ff */
[C---:B------:R-:W-:Y:S01]  /*6df0*/  FFMA R9, R49.reuse, R2, R9 ;  /* 0x0000000231097223 */ /* 0x040fe20000000009 */
[C---:B------:R-:W-:Y:S01]  /*6e00*/  SHF.L.U32 R2, R66.reuse, 0x10, RZ ;  /* 0x0000001042027819 */ /* 0x040fe200000006ff */
[----:B------:R-:W-:Y:S01]  /*6e10*/  FFMA R10, R49, R3, R10 ;  /* 0x00000003310a7223 */ /* 0x000fe2000000000a */
[----:B------:R-:W-:Y:S01]  /*6e20*/  SHF.L.U32 R3, R67, 0x10, RZ ;  /* 0x0000001043037819 */ /* 0x000fe200000006ff */
[C---:B------:R-:W-:Y:S01]  /*6e30*/  FFMA R15, R49.reuse, R0, R15 ;  /* 0x00000000310f7223 */ /* 0x040fe2000000000f */
[----:B------:R-:W-:Y:S01]  /*6e40*/  LOP3.LUT R0, R66, 0xffff0000, RZ, 0xc0, !PT ;  /* 0xffff000042007812 */ /* 0x000fe200078ec0ff */
[----:B------:R-:W-:Y:S01]  /*6e50*/  FFMA R12, R49, R2, R12 ;  /* 0x00000002310c7223 */ /* 0x000fe2000000000c */
[C---:B------:R-:W-:Y:S01]  /*6e60*/  SHF.L.U32 R2, R72.reuse, 0x10, RZ ;  /* 0x0000001048027819 */ /* 0x040fe200000006ff */
[----:B------:R-:W-:Y:S01]  /*6e70*/  FMUL R19, R47, R19 ;  /* 0x000000132f137220 */ /* 0x000fe20000400000 */
[----:B------:R-:W-:Y:S01]  /*6e80*/  F2FP.BF16.F32.PACK_AB R54, R5, R4 ;  /* 0x000000040536723e */ /* 0x000fe200000010ff */
[----:B------:R-:W-:Y:S01]  /*6e90*/  FFMA R13, R49, R0, R13 ;  /* 0x00000000310d7223 */ /* 0x000fe2000000000d */
[----:B------:R-:W-:Y:S01]  /*6ea0*/  LOP3.LUT R0, R67, 0xffff0000, RZ, 0xc0, !PT ;  /* 0xffff000043007812 */ /* 0x000fe200078ec0ff */
[----:B------:R-:W-:Y:S01]  /*6eb0*/  FFMA R14, R49, R3, R14 ;  /* 0x00000003310e7223 */ /* 0x000fe2000000000e */
[----:B------:R-:W-:Y:S01]  /*6ec0*/  LOP3.LUT R3, R72, 0xffff0000, RZ, 0xc0, !PT ;  /* 0xffff000048037812 */ /* 0x000fe200078ec0ff */
[----:B------:R-:W-:Y:S01]  /*6ed0*/  FMUL R23, R47, R23 ;  /* 0x000000172f177220 */ /* 0x000fe20000400000 */
[----:B------:R-:W-:Y:S01]  /*6ee0*/  F2FP.BF16.F32.PACK_AB R55, R11, R6 ;  /* 0x000000060b37723e */ /* 0x000fe200000010ff */
[----:B------:R-:W-:Y:S01]  /*6ef0*/  FFMA R19, R49, R0, R19 ;  /* 0x0000000031137223 */ /* 0x000fe20000000013 */
[----:B------:R-:W-:Y:S01]  /*6f00*/  SHF.L.U32 R0, R73, 0x10, RZ ;  /* 0x0000001049007819 */ /* 0x000fe200000006ff */
[----:B------:R-:W-:Y:S01]  /*6f10*/  FFMA R16, R49, R2, R16 ;  /* 0x0000000231107223 */ /* 0x000fe20000000010 */
[----:B------:R-:W-:Y:S01]  /*6f20*/  LOP3.LUT R2, R73, 0xffff0000, RZ, 0xc0, !PT ;  /* 0xffff000049027812 */ /* 0x000fe200078ec0ff */
[----:B------:R-:W-:Y:S01]  /*6f30*/  FFMA R17, R49, R3, R17 ;  /* 0x0000000331117223 */ /* 0x000fe20000000011 */
[----:B------:R-:W-:Y:S01]  /*6f40*/  SHF.L.U32 R3, R75, 0x10, RZ ;  /* 0x000000104b037819 */ /* 0x000fe200000006ff */
[----:B------:R-:W-:Y:S01]  /*6f50*/  FFMA R18, R49, R0, R18 ;  /* 0x0000000031127223 */ /* 0x000fe20000000012 */
[C---:B------:R-:W-:Y:S01]  /*6f60*/  SHF.L.U32 R0, R74.reuse, 0x10, RZ ;  /* 0x000000104a007819 */ /* 0x040fe200000006ff */
[----:B------:R1:W-:Y:S01]  /*6f70*/  STS.128 [R104], R52 ;  /* 0x0000003468007388 */ /* 0x0003e20000000c00 */
[----:B------:R-:W-:Y:S01]  /*6f80*/  F2FP.BF16.F32.PACK_AB R8, R9, R8 ;  /* 0x000000080908723e */ /* 0x000fe200000010ff */
[C---:B------:R-:W-:Y:S01]  /*6f90*/  FFMA R23, R49.reuse, R2, R23 ;  /* 0x0000000231177223 */ /* 0x040fe20000000017 */
[----:B------:R-:W-:Y:S01]  /*6fa0*/  LOP3.LUT R2, R74, 0xffff0000, RZ, 0xc0, !PT ;  /* 0xffff00004a027812 */ /* 0x000fe200078ec0ff */
[----:B------:R-:W-:Y:S01]  /*6fb0*/  FFMA R20, R49, R0, R20 ;  /* 0x0000000031147223 */ /* 0x000fe20000000014 */
[----:B------:R-:W-:Y:S01]  /*6fc0*/  LOP3.LUT R0, R75, 0xffff0000, RZ, 0xc0, !PT ;  /* 0xffff00004b007812 */ /* 0x000fe200078ec0ff */
[----:B------:R-:W-:Y:S01]  /*6fd0*/  FMUL R27, R47, R27 ;  /* 0x0000001b2f1b7220 */ /* 0x000fe20000400000 */
[----:B------:R-:W-:Y:S01]  /*6fe0*/  F2FP.BF16.F32.PACK_AB R9, R15, R10 ;  /* 0x0000000a0f09723e */ /* 0x000fe200000010ff */
[C---:B------:R-:W-:Y:S01]  /*6ff0*/  FFMA R21, R49.reuse, R2, R21 ;  /* 0x0000000231157223 */ /* 0x040fe20000000015 */
[C---:B------:R-:W-:Y:S01]  /*7000*/  FFMA R22, R49.reuse, R3, R22 ;  /* 0x0000000331167223 */ /* 0x040fe20000000016 */
[----:B------:R-:W-:Y:S01]  /*7010*/  FFMA R27, R49, R0, R27 ;  /* 0x00000000311b7223 */ /* 0x000fe2000000001b */
[C---:B------:R-:W-:Y:S01]  /*7020*/  SHF.L.U32 R2, R80.reuse, 0x10, RZ ;  /* 0x0000001050027819 */ /* 0x040fe200000006ff */
[C---:B------:R-:W-:Y:S01]  /*7030*/  FMUL R31, R47.reuse, R31 ;  /* 0x0000001f2f1f7220 */ /* 0x040fe20000400000 */
[----:B------:R-:W-:Y:S01]  /*7040*/  LOP3.LUT R0, R80, 0xffff0000, RZ, 0xc0, !PT ;  /* 0xffff000050007812 */ /* 0x000fe200078ec0ff */
[----:B------:R-:W-:Y:S01]  /*7050*/  FMUL R35, R47, R35 ;  /* 0x000000232f237220 */ /* 0x000fe20000400000 */
[----:B------:R-:W-:Y:S01]  /*7060*/  SHF.L.U32 R3, R81, 0x10, RZ ;  /* 0x0000001051037819 */ /* 0x000fe200000006ff */
[----:B------:R-:W-:Y:S01]  /*7070*/  FFMA R24, R49, R2, R24 ;  /* 0x0000000231187223 */ /* 0x000fe20000000018 */
[----:B------:R-:W-:Y:S01]  /*7080*/  F2FP.BF16.F32.PACK_AB R10, R13, R12 ;  /* 0x0000000c0d0a723e */ /* 0x000fe200000010ff */
[----:B------:R-:W-:Y:S01]  /*7090*/  FFMA R25, R49, R0, R25 ;  /* 0x0000000031197223 */ /* 0x000fe20000000019 */
[----:B------:R-:W-:Y:S01]  /*70a0*/  F2FP.BF16.F32.PACK_AB R11, R19, R14 ;  /* 0x0000000e130b723e */ /* 0x000fe200000010ff */
[----:B------:R-:W-:Y:S01]  /*70b0*/  FFMA R26, R49, R3, R26 ;  /* 0x00000003311a7223 */ /* 0x000fe2000000001a */
[----:B------:R-:W-:Y:S02]  /*70c0*/  LOP3.LUT R0, R81, 0xffff0000, RZ, 0xc0, !PT ;  /* 0xffff000051007812 */ /* 0x000fe400078ec0ff */
[C---:B------:R-:W-:Y:S01]  /*70d0*/  SHF.L.U32 R2, R82.reuse, 0x10, RZ ;  /* 0x0000001052027819 */ /* 0x040fe200000006ff */
[----:B------:R1:W-:Y:S01]  /*70e0*/  STS.128 [R103+0x10], R8 ;  /* 0x0000100867007388 */ /* 0x0003e20000000c00 */
[----:B------:R-:W-:Y:S01]  /*70f0*/  LOP3.LUT R3, R82, 0xffff0000, RZ, 0xc0, !PT ;  /* 0xffff000052037812 */ /* 0x000fe200078ec0ff */
[----:B------:R-:W-:Y:S01]  /*7100*/  FFMA R31, R49, R0, R31 ;  /* 0x00000000311f7223 */ /* 0x000fe2000000001f */
[----:B------:R-:W-:Y:S01]  /*7110*/  SHF.L.U32 R4, R83, 0x10, RZ ;  /* 0x0000001053047819 */ /* 0x000fe200000006ff */
[----:B------:R-:W-:Y:S01]  /*7120*/  FFMA R28, R49, R2, R28 ;  /* 0x00000002311c7223 */ /* 0x000fe2000000001c */
[----:B------:R-:W-:Y:S01]  /*7130*/  F2FP.BF16.F32.PACK_AB R16, R17, R16 ;  /* 0x000000101110723e */ /* 0x000fe200000010ff */
[----:B------:R-:W-:Y:S01]  /*7140*/  FFMA R29, R49, R3, R29 ;  /* 0x00000003311d7223 */ /* 0x000fe2000000001d */
[----:B------:R-:W-:Y:S01]  /*7150*/  LOP3.LUT R5, R83, 0xffff0000, RZ, 0xc0, !PT ;  /* 0xffff000053057812 */ /* 0x000fe200078ec0ff */
[----:B------:R-:W-:Y:S01]  /*7160*/  FFMA R30, R49, R4, R30 ;  /* 0x00000004311e7223 */ /* 0x000fe2000000001e */
[----:B------:R-:W-:Y:S02]  /*7170*/  F2FP.BF16.F32.PACK_AB R17, R23, R18 ;  /* 0x000000121711723e */ /* 0x000fe400000010ff */
[----:B------:R-:W-:Y:S01]  /*7180*/  F2FP.BF16.F32.PACK_AB R18, R21, R20 ;  /* 0x000000141512723e */ /* 0x000fe200000010ff */
[----:B------:R-:W-:Y:S01]  /*7190*/  FFMA R35, R49, R5, R35 ;  /* 0x0000000531237223 */ /* 0x000fe20000000023 */
[----:B------:R-:W-:Y:S02]  /*71a0*/  F2FP.BF16.F32.PACK_AB R19, R27, R22 ;  /* 0x000000161b13723e */ /* 0x000fe400000010ff */
[----:B------:R-:W-:Y:S02]  /*71b0*/  F2FP.BF16.F32.PACK_AB R24, R25, R24 ;  /* 0x000000181918723e */ /* 0x000fe400000010ff */
[----:B------:R-:W-:Y:S01]  /*71c0*/  F2FP.BF16.F32.PACK_AB R25, R31, R26 ;  /* 0x0000001a1f19723e */ /* 0x000fe200000010ff */
[----:B------:R1:W-:Y:S01]  /*71d0*/  STS.128 [R102+0x20], R16 ;  /* 0x0000201066007388 */ /* 0x0003e20000000c00 */
[----:B------:R-:W-:Y:S02]  /*71e0*/  F2FP.BF16.F32.PACK_AB R26, R29, R28 ;  /* 0x0000001c1d1a723e */ /* 0x000fe400000010ff */
[----:B------:R-:W-:Y:S05]  /*71f0*/  F2FP.BF16.F32.PACK_AB R27, R35, R30 ;  /* 0x0000001e231b723e */ /* 0x000fea00000010ff */
[----:B------:R1:W-:Y:S01]  /*7200*/  STS.128 [R110+0x30], R24 ;  /* 0x000030186e007388 */ /* 0x0003e20000000c00 */
[----:B------:R-:W-:Y:S01]  /*7210*/  @!PT LDS RZ, [RZ] ;  /* 0x00000000fffff984 */ /* 0x000fe20000000800 */
[----:B------:R-:W-:Y:S01]  /*7220*/  @!PT LDS RZ, [RZ] ;  /* 0x00000000fffff984 */ /* 0x000fe20000000800 */
[----:B------:R-:W-:Y:S01]  /*7230*/  @!PT LDS RZ, [RZ] ;  /* 0x00000000fffff984 */ /* 0x000fe20000000800 */
[----:B------:R-:W-:Y:S01]  /*7240*/  @!PT LDS RZ, [RZ] ;  /* 0x00000000fffff984 */ /* 0x000fe20000000800 */
[----:B------:R2:W-:Y:S07]  /*7250*/  MEMBAR.ALL.CTA ;  /* 0x0000000000007992 */ /* 0x0005ee0000008000 */
[----:B--2---:R-:W2:Y:S02]  /*7260*/  FENCE.VIEW.ASYNC.S ;  /* 0x00000000000073c6 */ /* 0x004ea40000000000 */
[----:B--2---:R-:W-:Y:S06]  /*7270*/  BAR.SYNC.DEFER_BLOCKING 0x1, 0x80 ;  /* 0x0042000000007b1d */ /* 0x004fec0000010000 */
[----:B------:R-:W-:Y:S05]  /*7280*/  @P0 BRA `(.L_x_130) ;  /* 0x0000000000280947 */ /* 0x000fea0003800000 */
[----:B------:R-:W-:Y:S02]  /*7290*/  UIADD3 UR4, UPT, UPT, UR48, 0x400, URZ ;  /* 0x0000040030047890 */ /* 0x000fe4000fffe0ff */
[----:B------:R-:W-:Y:S01]  /*72a0*/  UIADD3 UR6, UP0, UPT, UR52, 0x680, URZ ;  /* 0x0000068034067890 */ /* 0x000fe2000ff1e0ff */
[----:B------:R-:W-:Y:S03]  /*72b0*/  UMOV UR43, UR36 ;  /* 0x00000024002b7c82 */ /* 0x000fe60008000000 */
[----:B------:R-:W-:Y:S01]  /*72c0*/  MOV R97, UR4 ;  /* 0x0000000400617c02 */ /* 0x000fe20008000f00 */
[----:B------:R-:W-:Y:S03]  /*72d0*/  UIADD3.X UR7, UPT, UPT, URZ, UR53, URZ, UP0, !UPT ;  /* 0x00000035ff077290 */ /* 0x000fe600087fe4ff */
[----:B------:R-:W-:Y:S11]  /*72e0*/  R2UR UR40, R97 ;  /* 0x00000000612872ca */ /* 0x000ff600000e0000 */
[----:B------:R-:W-:Y:S02]  /*72f0*/  @!UPT UIADD3 URZ, UPT, UPT, URZ, URZ, URZ ;  /* 0x000000fffffff290 */ /* 0x000fe4000fffe0ff */
[----:B------:R2:W-:Y:S01]  /*7300*/  UTMASTG.3D [UR40], [UR6] ;  /* 0x00000028060073b5 */ /* 0x0005e20008010000 */
[----:B------:R0:W-:Y:S01]  /*7310*/  UTMACMDFLUSH ;  /* 0x00000000000079b7 */ /* 0x0001e20000000000 */
[----:B--2---:R-:W-:Y:S04]  /*7320*/  DEPBAR.LE SB0, 0x1 ;  /* 0x000080400000791a */ /* 0x004fe80000000000 */
.L_x_130:
[----:B------:R-:W-:Y:S05]  /*7330*/  BSYNC.RECONVERGENT B0 ;  /* 0x0000000000007941 */ /* 0x000fea0003800200 */
.L_x_129:
[----:B------:R-:W-:Y:S01]  /*7340*/  BAR.SYNC.DEFER_BLOCKING 0x1, 0x80 ;  /* 0x0042000000007b1d */ /* 0x000fe20000010000 */
[----:B------:R-:W-:Y:S01]  /*7350*/  ISETP.NE.AND P1, PT, R111, RZ, PT ;  /* 0x000000ff6f00720c */ /* 0x000fe20003f25270 */
[----:B------:R-:W-:Y:S01]  /*7360*/  UISETP.NE.AND UP0, UPT, UR49, URZ, UPT ;  /* 0x000000ff3100728c */ /* 0x000fe2000bf05270 */
[----:B------:R-:W-:Y:S11]  /*7370*/  LEA R2, R60, UR48, 0x3 ;  /* 0x000000303c027c11 */ /* 0x000ff6000f8e18ff */
[----:B------:R-:W-:Y:S01]  /*7380*/  @P1 SHF.L.U32 R3, R101, 0x1f, RZ ;  /* 0x0000001f65031819 */ /* 0x000fe200000006ff */
[----:B------:R-:W-:Y:S06]  /*7390*/  BRA.U !UP0, `(.L_x_131) ;  /* 0x0000000108247547 */ /* 0x000fec000b800000 */
[----:B------:R-:W-:Y:S01]  /*73a0*/  IMAD.U32 R4, RZ, RZ, UR51 ;  /* 0x00000033ff047e24 */ /* 0x000fe2000f8e00ff */
[----:B------:R-:W-:Y:S01]  /*73b0*/  MOV R0, UR37 ;  /* 0x0000002500007c02 */ /* 0x000fe20008000f00 */
[----:B------:R-:W-:Y:S03]  /*73c0*/  UIADD3 UR51, UPT, UPT, UR51, 0x1, URZ ;  /* 0x0000000133337890 */ /* 0x000fe6000fffe0ff */
[----:B------:R-:W-:Y:S01]  /*73d0*/  @P1 LEA R4, R4, UR48, 0x3 ;  /* 0x0000003004041c11 */ /* 0x000fe2000f8e18ff */
[----:B------:R-:W-:Y:S04]  /*73e0*/  UISETP.NE.AND UP0, UPT, UR51, 0x4, UPT ;  /* 0x000000043300788c */ /* 0x000fe8000bf05270 */
[----:B------:R-:W-:Y:S01]  /*73f0*/  @P1 VIADD R4, R4, 0x120 ;  /* 0x0000012004041836 */ /* 0x000fe20000000000 */
[----:B------:R-:W-:Y:S04]  /*7400*/  USEL UR51, UR51, URZ, UP0 ;  /* 0x000000ff33337287 */ /* 0x000fe80008000000 */
[----:B------:R-:W-:Y:S04]  /*7410*/  @P1 PRMT R0, R0, 0x654, R4 ;  /* 0x0000065400001816 */ /* 0x000fe80000000004 */
[----:B------:R2:W-:Y:S04]  /*7420*/  @P1 SYNCS.ARRIVE.TRANS64.RED.A1T0 RZ, [R0+URZ], RZ ;  /* 0x000000ff00ff19a7 */ /* 0x0005e800081004ff */
.L_x_131:
[----:B------:R-:W4:Y:S01]  /*7430*/  @P1 SYNCS.PHASECHK.TRANS64.TRYWAIT P0, [R2+URZ+0x100], R3 ;  /* 0x00010003020015a7 */ /* 0x000f2200080011ff */
[----:B------:R-:W-:Y:S01]  /*7440*/  BSSY B1, `(.L_x_132) ;  /* 0x0000016000017945 */ /* 0x000fe20003800000 */
[----:B----4-:R-:W-:Y:S03]  /*7450*/  @P1 SEL R61, RZ, 0x1, !P0 ;  /* 0x00000001ff3d1807 */ /* 0x010fe60004000000 */
[----:B------:R-:W-:Y:S05]  /*7460*/  @!P1 BRA `(.L_x_133) ;  /* 0x00000000004c9947 */ /* 0x000fea0003800000 */
[----:B------:R-:W-:Y:S01]  /*7470*/  ISETP.NE.AND P0, PT, R61, RZ, PT ;  /* 0x000000ff3d00720c */ /* 0x000fe20003f05270 */
[----:B------:R-:W-:Y:S01]  /*7480*/  BSSY B0, `(.L_x_134) ;  /* 0x000000b000007945 */ /* 0x000fe20003800000 */
[----:B------:R-:W-:Y:S11]  /*7490*/  ISETP.NE.AND P1, PT, R62, RZ, PT ;  /* 0x000000ff3e00720c */ /* 0x000ff60003f25270 */
[----:B------:R-:W-:Y:S02]  /*74a0*/  @!UPT UIADD3 URZ, UPT, UPT, URZ, URZ, URZ ;  /* 0x000000fffffff290 */ /* 0x000fe4000fffe0ff */
[C---:B------:R-:W-:Y:S01]  /*74b0*/  @P1 IMAD R6, R60.reuse, 0x2000, R104 ;  /* 0x000020003c061824 */ /* 0x040fe200078e0268 */
[C---:B------:R-:W-:Y:S01]  /*74c0*/  @P1 LEA R4, R60.reuse, R102, 0xd ;  /* 0x000000663c041211 */ /* 0x040fe200078e68ff */
[C---:B------:R-:W-:Y:S02]  /*74d0*/  @P1 IMAD R5, R60.reuse, 0x2000, R103 ;  /* 0x000020003c051824 */ /* 0x040fe400078e0267 */
[----:B------:R-:W-:Y:S01]  /*74e0*/  @P1 IMAD R3, R60, 0x2000, R110 ;  /* 0x000020003c031824 */ /* 0x000fe200078e026e */
[----:B------:R-:W-:Y:S06]  /*74f0*/  @P0 BRA `(.L_x_135) ;  /* 0x00000000000c0947 */ /* 0x000fec0003800000 */
[----:B--2---:R-:W-:Y:S04]  /*7500*/  SHF.L.U32 R0, R101, 0x1f, RZ ;  /* 0x0000001f65007819 */ /* 0x004fe800000006ff */
[----:B------:R-:W2:Y:S02]  /*7510*/  SYNCS.PHASECHK.TRANS64.TRYWAIT P0, [R2+URZ+0x100], R0 ;  /* 0x00010000020075a7 */ /* 0x000ea400080011ff */
[----:B--2---:R-:W-:Y:S05]  /*7520*/  @!P0 BRA `(.L_x_136) ;  /* 0x0000003400d08947 */ /* 0x004fea0003800000 */
.L_x_135:
[----:B------:R-:W-:Y:S05]  /*7530*/  BSYNC B0 ;  /* 0x0000000000007941 */ /* 0x000fea0003800000 */
.L_x_134:
[----:B------:R-:W-:Y:S02]  /*7540*/  ISETP.NE.AND P0, PT, R62, RZ, PT ;  /* 0x000000ff3e00720c */ /* 0x000fe40003f05270 */
[----:B------:R-:W-:Y:S11]  /*7550*/  IADD3 R60, PT, PT, R60, 0x1, RZ ;  /* 0x000000013c3c7810 */ /* 0x000ff60007ffe0ff */
[----:B------:R4:W1:Y:S04]  /*7560*/  @P0 LDS.128 R56, [R6] ;  /* 0x0000000006380984 */ /* 0x0008680000000c00 */
[----:B------:R4:W1:Y:S04]  /*7570*/  @P0 LDS.128 R64, [R5+0x10] ;  /* 0x0000100005400984 */ /* 0x0008680000000c00 */
[----:B------:R4:W1:Y:S04]  /*7580*/  @P0 LDS.128 R72, [R4+0x20] ;  /* 0x0000200004480984 */ /* 0x0008680000000c00 */
[----:B------:R4:W1:Y:S02]  /*7590*/  @P0 LDS.128 R80, [R3+0x30] ;  /* 0x0000300003500984 */ /* 0x0008640000000c00 */
.L_x_133:
[----:B------:R-:W-:Y:S05]  /*75a0*/  BSYNC B1 ;  /* 0x0000000000017941 */ /* 0x000fea0003800000 */
.L_x_132:
[----:B--2---:R-:W-:Y:S05]  /*75b0*/  VIADD R0, R48, 0x20 ;  /* 0x0000002030007836 */ /* 0x004fea0000000000 */
[----:B------:R-:W-:Y:S04]  /*75c0*/  SHF.R.U32.HI R0, RZ, 0x15, R0 ;  /* 0x00000015ff007819 */ /* 0x000fe80000011600 */
[----:B------:R-:W-:Y:S11]  /*75d0*/  LOP3.LUT P0, RZ, R0, 0x3, R96, 0x48, !PT ;  /* 0x0000000300ff7812 */ /* 0x000ff60007804860 */
[----:B------:R-:W-:Y:S02]  /*75e0*/  @!UPT UIADD3 URZ, UPT, UPT, URZ, URZ, URZ ;  /* 0x000000fffffff290 */ /* 0x000fe4000fffe0ff */
[----:B------:R-:W-:Y:S05]  /*75f0*/  @!P0 BRA `(.L_x_137) ;  /* 0x0000000000408947 */ /* 0x000fea0003800000 */
[----:B------:R-:W2:Y:S01]  /*7600*/  LDCU.64 UR8, c[0x4][0x70] ;  /* 0x01000e00ff0877ac */ /* 0x000ea20008000a00 */
[----:B----4-:R-:W-:Y:S01]  /*7610*/  MOV R3, 0x0 ;  /* 0x0000000000037802 */ /* 0x010fe20000000f00 */
[----:B------:R-:W-:Y:S02]  /*7620*/  HFMA2 R12, -RZ, RZ, 0, 5.9604644775390625e-08 ;  /* 0x00000001ff0c7431 */ /* 0x000fe400000001ff */
[----:B-1----:R-:W-:Y:S02]  /*7630*/  IMAD.MOV.U32 R8, RZ, RZ, 0x192 ;  /* 0x00000192ff087424 */ /* 0x002fe400078e00ff */
[----:B------:R-:W-:Y:S01]  /*7640*/  IMAD.MOV.U32 R13, RZ, RZ, RZ ;  /* 0x000000ffff0d7224 */ /* 0x000fe200078e00ff */
[----:B------:R-:W1:Y:S01]  /*7650*/  LDCU.64 UR6, c[0x4][0x78] ;  /* 0x01000f00ff0677ac */ /* 0x000e620008000a00 */
[----:B------:R-:W4:Y:S01]  /*7660*/  LDC.64 R2, c[0x4][R3] ;  /* 0x0100000003027b82 */ /* 0x000f220000000a00 */
[----:B------:R-:W5:Y:S01]  /*7670*/  LDCU.64 UR4, c[0x4][0x10] ;  /* 0x01000200ff0477ac */ /* 0x000f620008000a00 */
[----:B--2---:R-:W-:Y:S01]  /*7680*/  MOV R5, UR9 ;  /* 0x0000000900057c02 */ /* 0x004fe20008000f00 */
[----:B------:R-:W-:Y:S01]  /*7690*/  IMAD.U32 R4, RZ, RZ, UR8 ;  /* 0x00000008ff047e24 */ /* 0x000fe2000f8e00ff */
[----:B-1----:R-:W-:Y:S01]  /*76a0*/  MOV R7, UR7 ;  /* 0x0000000700077c02 */ /* 0x002fe20008000f00 */
[----:B------:R-:W-:Y:S01]  /*76b0*/  IMAD.U32 R6, RZ, RZ, UR6 ;  /* 0x00000006ff067e24 */ /* 0x000fe2000f8e00ff */
[----:B-----5:R-:W-:Y:S01]  /*76c0*/  MOV R11, UR5 ;  /* 0x00000005000b7c02 */ /* 0x020fe20008000f00 */
[----:B------:R-:W-:Y:S02]  /*76d0*/  IMAD.U32 R10, RZ, RZ, UR4 ;  /* 0x00000004ff0a7e24 */ /* 0x000fe4000f8e00ff */
[----:B------:R-:W-:Y:S07]  /*76e0*/  LEPC R20, `(.L_x_137) ;  /* 0x000000001014794e */ /* 0x000fee0000000000 */
[----:B---34-:R-:W-:Y:S05]  /*76f0*/  CALL.ABS.NOINC R2 ;  /* 0x0000000002007343 */ /* 0x018fea0003c00000 */
.L_x_137:
[----:B------:R-:W-:Y:S01]  /*7700*/  ISETP.NE.AND P6, PT, R111, RZ, PT ;  /* 0x000000ff6f00720c */ /* 0x000fe20003fc5270 */
[----:B------:R-:W-:Y:S05]  /*7710*/  WARPSYNC.ALL ;  /* 0x0000000000007948 */ /* 0x000fea0003800000 */
[----:B------:R-:W-:Y:S01]  /*7720*/  R2UR UR4, R48 ;  /* 0x00000000300472ca */ /* 0x000fe200000e0000 */
[----:B------:R-:W-:Y:S01]  /*7730*/  BSSY.RECONVERGENT B0, `(.L_x_138) ;  /* 0x000008f000007945 */ /* 0x000fe20003800200 */
[----:B------:R-:W-:Y:S02]  /*7740*/  MOV R50, UR51 ;  /* 0x0000003300327c02 */ /* 0x000fe40008000f00 */
[----:B-1--4-:R-:W-:Y:S02]  /*7750*/  SHF.L.U32 R3, R56, 0x10, RZ ;  /* 0x0000001038037819 */ /* 0x012fe400000006ff */
[----:B------:R-:W-:Y:S02]  /*7760*/  MOV R63, UR37 ;  /* 0x00000025003f7c02 */ /* 0x000fe40008000f00 */
[----:B------:R-:W-:Y:S02]  /*7770*/  @P6 LEA R50, R50, UR48, 0x3 ;  /* 0x0000003032326c11 */ /* 0x000fe4000f8e18ff */
[----:B------:R-:W-:Y:S02]  /*7780*/  LOP3.LUT R51, R57, 0xffff0000, RZ, 0xc0, !PT ;  /* 0xffff000039337812 */ /* 0x000fe400078ec0ff */
[----:B------:R-:W-:Y:S01]  /*7790*/  @P6 IADD3 R50, PT, PT, R50, 0x120, RZ ;  /* 0x0000012032326810 */ /* 0x000fe20007ffe0ff */
[----:B------:R-:W1:Y:S01]  /*77a0*/  LDTM.x32 R4, tmem[UR4+0x20] ;  /* 0x00002004000479ee */ /* 0x000e6200082c0000 */
[----:B------:R-:W-:Y:S02]  /*77b0*/  ISETP.NE.AND P0, PT, R106, RZ, PT ;  /* 0x000000ff6a00720c */ /* 0x000fe40003f05270 */
[----:B------:R-:W-:Y:S02]  /*77c0*/  @P6 PRMT R63, R63, 0x654, R50 ;  /* 0x000006543f3f6816 */ /* 0x000fe40000000032 */
[----:B------:R-:W-:Y:S01]  /*77d0*/  SHF.L.U32 R50, R57, 0x10, RZ ;  /* 0x0000001039327819 */ /* 0x000fe200000006ff */
[C---:B-1----:R-:W-:Y:S01]  /*77e0*/  FMUL R0, R47.reuse, R4 ;  /* 0x000000042f007220 */ /* 0x042fe20000400000 */
[----:B------:R-:W-:Y:S01]  /*77f0*/  LOP3.LUT R4, R56, 0xffff0000, RZ, 0xc0, !PT ;  /* 0xffff000038047812 */ /* 0x000fe200078ec0ff */
[C---:B------:R-:W-:Y:S01]  /*7800*/  FMUL R2, R47.reuse, R5 ;  /* 0x000000052f027220 */ /* 0x040fe20000400000 */
[----:B------:R-:W-:Y:S01]  /*7810*/  FMUL R7, R47, R7 ;  /* 0x000000072f077220 */ /* 0x000fe20000400000 */
[----:B------:R-:W-:Y:S01]  /*7820*/  FFMA R0, R49, R3, R0 ;  /* 0x0000000331007223 */ /* 0x000fe20000000000 */
[----:B------:R-:W-:Y:S01]  /*7830*/  FMUL R3, R47, R6 ;  /* 0x000000062f037220 */ /* 0x000fe20000400000 */
[----:B------:R-:W-:Y:S01]  /*7840*/  FFMA R2, R49, R4, R2 ;  /* 0x0000000431027223 */ /* 0x000fe20000000002 */
[C---:B------:R-:W-:Y:S01]  /*7850*/  FMUL R4, R47.reuse, R8 ;  /* 0x000000082f047220 */ /* 0x040fe20000400000 */
[C---:B------:R-:W-:Y:S01]  /*7860*/  FMUL R8, R47.reuse, R12 ;  /* 0x0000000c2f087220 */ /* 0x040fe20000400000 */
[C---:B------:R-:W-:Y:S01]  /*7870*/  FMUL R12, R47.reuse, R16 ;  /* 0x000000102f0c7220 */ /* 0x040fe20000400000 */
[C---:B------:R-:W-:Y:S01]  /*7880*/  FMUL R16, R47.reuse, R20 ;  /* 0x000000142f107220 */ /* 0x040fe20000400000 */
[----:B------:R-:W-:Y:S01]  /*7890*/  F2FP.BF16.F32.PACK_AB R52, R2, R0 ;  /* 0x000000000234723e */ /* 0x000fe200000010ff */
[C---:B------:R-:W-:Y:S01]  /*78a0*/  FMUL R20, R47.reuse, R24 ;  /* 0x000000182f147220 */ /* 0x040fe20000400000 */
[C---:B------:R-:W-:Y:S01]  /*78b0*/  LOP3.LUT R0, R58.reuse, 0xffff0000, RZ, 0xc0, !PT ;  /* 0xffff00003a007812 */ /* 0x040fe200078ec0ff */
[----:B------:R-:W-:Y:S01]  /*78c0*/  FMUL R24, R47, R28 ;  /* 0x0000001c2f187220 */ /* 0x000fe20000400000 */
[----:B------:R-:W-:Y:S01]  /*78d0*/  SHF.L.U32 R2, R59, 0x10, RZ ;  /* 0x000000103b027819 */ /* 0x000fe200000006ff */
[C---:B------:R-:W-:Y:S01]  /*78e0*/  FMUL R28, R47.reuse, R32 ;  /* 0x000000202f1c7220 */ /* 0x040fe20000400000 */
[----:B------:R-:W-:Y:S01]  /*78f0*/  SHF.L.U32 R32, R58, 0x10, RZ ;  /* 0x000000103a207819 */ /* 0x000fe200000006ff */
[----:B------:R-:W-:Y:S01]  /*7900*/  FMUL R5, R47, R9 ;  /* 0x000000092f057220 */ /* 0x000fe20000400000 */
[C---:B------:R-:W-:Y:S01]  /*7910*/  FFMA R3, R49.reuse, R50, R3 ;  /* 0x0000003231037223 */ /* 0x040fe20000000003 */
[----:B------:R-:W-:Y:S01]  /*7920*/  FFMA R7, R49, R51, R7 ;  /* 0x0000003331077223 */ /* 0x000fe20000000007 */
[----:B------:R-:W-:Y:S01]  /*7930*/  FMUL R6, R47, R10 ;  /* 0x0000000a2f067220 */ /* 0x000fe20000400000 */
[----:B------:R-:W-:Y:S01]  /*7940*/  FFMA R4, R49, R32, R4 ;  /* 0x0000002031047223 */ /* 0x000fe20000000004 */
[----:B------:R-:W-:Y:S01]  /*7950*/  LOP3.LUT R32, R59, 0xffff0000, RZ, 0xc0, !PT ;  /* 0xffff00003b207812 */ /* 0x000fe200078ec0ff */
[----:B------:R-:W-:Y:S01]  /*7960*/  FFMA R5, R49, R0, R5 ;  /* 0x0000000031057223 */ /* 0x000fe20000000005 */
[C---:B------:R-:W-:Y:S01]  /*7970*/  SHF.L.U32 R0, R64.reuse, 0x10, RZ ;  /* 0x0000001040007819 */ /* 0x040fe200000006ff */
[----:B------:R-:W-:Y:S01]  /*7980*/  FMUL R11, R47, R11 ;  /* 0x0000000b2f0b7220 */ /* 0x000fe20000400000 */
[----:B------:R-:W-:Y:S01]  /*7990*/  F2FP.BF16.F32.PACK_AB R53, R7, R3 ;  /* 0x000000030735723e */ /* 0x000fe200000010ff */
[C---:B------:R-:W-:Y:S01]  /*79a0*/  FFMA R6, R49.reuse, R2, R6 ;  /* 0x0000000231067223 */ /* 0x040fe20000000006 */
[----:B------:R-:W-:Y:S01]  /*79b0*/  LOP3.LUT R2, R64, 0xffff0000, RZ, 0xc0, !PT ;  /* 0xffff000040027812 */ /* 0x000fe200078ec0ff */
[----:B------:R-:W-:Y:S01]  /*79c0*/  FFMA R11, R49, R32, R11 ;  /* 0x00000020310b7223 */ /* 0x000fe2000000000b */
[----:B------:R-:W-:Y:S01]  /*79d0*/  SHF.L.U32 R3, R65, 0x10, RZ ;  /* 0x0000001041037819 */ /* 0x000fe200000006ff */
[----:B------:R-:W-:Y:S01]  /*79e0*/  FFMA R8, R49, R0, R8 ;  /* 0x0000000031087223 */ /* 0x000fe20000000008 */
[----:B------:R-:W-:Y:S01]  /*79f0*/  LOP3.LUT R0, R65, 0xffff0000, RZ, 0xc0, !PT ;  /* 0xffff000041007812 */ /* 0x000fe200078ec0ff */
[----:B------:R-:W-:Y:S01]  /*7a00*/  FMUL R9, R47, R13 ;  /* 0x0000000d2f097220 */ /* 0x000fe20000400000 */
[----:B------:R-:W-:Y:S01]  /*7a10*/  F2FP.BF16.F32.PACK_AB R54, R5, R4 ;  /* 0x000000040536723e */ /* 0x000fe200000010ff */
[----:B------:R-:W-:Y:S01]  /*7a20*/  FMUL R10, R47, R14 ;  /* 0x0000000e2f0a7220 */ /* 0x000fe20000400000 */
[----:B------:R-:W-:Y:S01]  /*7a30*/  F2FP.BF16.F32.PACK_AB R55, R11, R6 ;  /* 0x000000060b37723e */ /* 0x000fe200000010ff */
[----:B------:R-:W-:Y:S01]  /*7a40*/  FMUL R15, R47, R15 ;  /* 0x0000000f2f0f7220 */ /* 0x000fe20000400000 */
[----:B------:R-:W-:Y:S01]  /*7a50*/  SHF.L.U32 R4, R81, 0x10, RZ ;  /* 0x0000001051047819 */ /* 0x000fe200000006ff */
[C---:B------:R-:W-:Y:S01]  /*7a60*/  FFMA R9, R49.reuse, R2, R9 ;  /* 0x0000000231097223 */ /* 0x040fe20000000009 */
[C---:B------:R-:W-:Y:S01]  /*7a70*/  SHF.L.U32 R2, R66.reuse, 0x10, RZ ;  /* 0x0000001042027819 */ /* 0x040fe200000006ff */
[C---:B------:R-:W-:Y:S01]  /*7a80*/  FFMA R10, R49.reuse, R3, R10 ;  /* 0x00000003310a7223 */ /* 0x040fe2000000000a */
[----:B------:R-:W-:Y:S01]  /*7a90*/  LOP3.LUT R3, R66, 0xffff0000, RZ, 0xc0, !PT ;  /* 0xffff000042037812 */ /* 0x000fe200078ec0ff */
[----:B------:R-:W-:Y:S01]  /*7aa0*/  FFMA R15, R49, R0, R15 ;  /* 0x00000000310f7223 */ /* 0x000fe2000000000f */
[----:B------:R-:W-:Y:S01]  /*7ab0*/  SHF.L.U32 R0, R67, 0x10, RZ ;  /* 0x0000001043007819 */ /* 0x000fe200000006ff */
[----:B------:R-:W-:Y:S01]  /*7ac0*/  FMUL R13, R47, R17 ;  /* 0x000000112f0d7220 */ /* 0x000fe20000400000 */
[----:B------:R-:W-:Y:S01]  /*7ad0*/  F2FP.BF16.F32.PACK_AB R8, R9, R8 ;  /* 0x000000080908723e */ /* 0x000fe200000010ff */
[----:B------:R-:W-:Y:S01]  /*7ae0*/  FMUL R14, R47, R18 ;  /* 0x000000122f0e7220 */ /* 0x000fe20000400000 */
[----:B------:R-:W-:Y:S01]  /*7af0*/  F2FP.BF16.F32.PACK_AB R9, R15, R10 ;  /* 0x0000000a0f09723e */ /* 0x000fe200000010ff */
[----:B------:R-:W-:Y:S01]  /*7b00*/  FFMA R12, R49, R2, R12 ;  /* 0x00000002310c7223 */ /* 0x000fe2000000000c */
[----:B------:R-:W-:Y:S01]  /*7b10*/  LOP3.LUT R2, R67, 0xffff0000, RZ, 0xc0, !PT ;  /* 0xffff000043027812 */ /* 0x000fe200078ec0ff */
[----:B------:R-:W-:Y:S01]  /*7b20*/  FFMA R13, R49, R3, R13 ;  /* 0x00000003310d7223 */ /* 0x000fe2000000000d */
[----:B------:R-:W-:Y:S01]  /*7b30*/  SHF.L.U32 R3, R73, 0x10, RZ ;  /* 0x0000001049037819 */ /* 0x000fe200000006ff */
[----:B------:R-:W-:Y:S01]  /*7b40*/  FFMA R14, R49, R0, R14 ;  /* 0x00000000310e7223 */ /* 0x000fe2000000000e */
[C---:B------:R-:W-:Y:S01]  /*7b50*/  SHF.L.U32 R0, R72.reuse, 0x10, RZ ;  /* 0x0000001048007819 */ /* 0x040fe200000006ff */
[----:B------:R-:W-:Y:S01]  /*7b60*/  FMUL R19, R47, R19 ;  /* 0x000000132f137220 */ /* 0x000fe20000400000 */
[----:B------:R-:W-:Y:S01]  /*7b70*/  F2FP.BF16.F32.PACK_AB R10, R13, R12 ;  /* 0x0000000c0d0a723e */ /* 0x000fe200000010ff */
[----:B------:R-:W-:Y:S01]  /*7b80*/  FMUL R17, R47, R21 ;  /* 0x000000152f117220 */ /* 0x000fe20000400000 */
[----:B------:R-:W-:Y:S01]  /*7b90*/  LOP3.LUT R5, R83, 0xffff0000, RZ, 0xc0, !PT ;  /* 0xffff000053057812 */ /* 0x000fe200078ec0ff */
[C---:B------:R-:W-:Y:S01]  /*7ba0*/  FFMA R19, R49.reuse, R2, R19 ;  /* 0x0000000231137223 */ /* 0x040fe20000000013 */
[----:B------:R-:W-:Y:S01]  /*7bb0*/  LOP3.LUT R2, R72, 0xffff0000, RZ, 0xc0, !PT ;  /* 0xffff000048027812 */ /* 0x000fe200078ec0ff */
[----:B------:R1:W-:Y:S01]  /*7bc0*/  STS.128 [R104+0x2000], R52 ;  /* 0x0020003468007388 */ /* 0x0003e20000000c00 */
[----:B------:R-:W-:Y:S01]  /*7bd0*/  FFMA R16, R49, R0, R16 ;  /* 0x0000000031107223 */ /* 0x000fe20000000010 */
[----:B------:R-:W-:Y:S01]  /*7be0*/  LOP3.LUT R0, R73, 0xffff0000, RZ, 0xc0, !PT ;  /* 0xffff000049007812 */ /* 0x000fe200078ec0ff */
[----:B------:R-:W-:Y:S01]  /*7bf0*/  FMUL R18, R47, R22 ;  /* 0x000000162f127220 */ /* 0x000fe20000400000 */
[----:B------:R-:W-:Y:S01]  /*7c00*/  F2FP.BF16.F32.PACK_AB R11, R19, R14 ;  /* 0x0000000e130b723e */ /* 0x000fe200000010ff */
[----:B------:R-:W-:Y:S01]  /*7c10*/  FMUL R23, R47, R23 ;  /* 0x000000172f177220 */ /* 0x000fe20000400000 */
[C---:B------:R-:W-:Y:S01]  /*7c20*/  FFMA R17, R49.reuse, R2, R17 ;  /* 0x0000000231117223 */ /* 0x040fe20000000011 */
[C---:B------:R-:W-:Y:S01]  /*7c30*/  SHF.L.U32 R2, R74.reuse, 0x10, RZ ;  /* 0x000000104a027819 */ /* 0x040fe200000006ff */
[----:B------:R-:W-:Y:S01]  /*7c40*/  FFMA R18, R49, R3, R18 ;  /* 0x0000000331127223 */ /* 0x000fe20000000012 */
[----:B------:R-:W-:Y:S01]  /*7c50*/  SHF.L.U32 R3, R75, 0x10, RZ ;  /* 0x000000104b037819 */ /* 0x000fe200000006ff */
[----:B------:R1:W-:Y:S01]  /*7c60*/  STS.128 [R103+0x2010], R8 ;  /* 0x0020100867007388 */ /* 0x0003e20000000c00 */
[----:B------:R-:W-:Y:S01]  /*7c70*/  F2FP.BF16.F32.PACK_AB R16, R17, R16 ;  /* 0x000000101110723e */ /* 0x000fe200000010ff */
[----:B------:R-:W-:Y:S01]  /*7c80*/  FFMA R23, R49, R0, R23 ;  /* 0x0000000031177223 */ /* 0x000fe20000000017 */
[----:B------:R-:W-:Y:S01]  /*7c90*/  LOP3.LUT R0, R74, 0xffff0000, RZ, 0xc0, !PT ;  /* 0xffff00004a007812 */ /* 0x000fe200078ec0ff */
[C---:B------:R-:W-:Y:S01]  /*7ca0*/  FMUL R21, R47.reuse, R25 ;  /* 0x000000192f157220 */ /* 0x040fe20000400000 */
[----:B------:R-:W-:Y:S01]  /*7cb0*/  FMUL R22, R47, R26 ;  /* 0x0000001a2f167220 */ /* 0x000fe20000400000 */
[C---:B------:R-:W-:Y:S01]  /*7cc0*/  FFMA R20, R49.reuse, R2, R20 ;  /* 0x0000000231147223 */ /* 0x040fe20000000014 */
[C---:B------:R-:W-:Y:S01]  /*7cd0*/  SHF.L.U32 R2, R80.reuse, 0x10, RZ ;  /* 0x0000001050027819 */ /* 0x040fe200000006ff */
[----:B------:R-:W-:Y:S01]  /*7ce0*/  FFMA R21, R49, R0, R21 ;  /* 0x0000000031157223 */ /* 0x000fe20000000015 */
[----:B------:R-:W-:Y:S01]  /*7cf0*/  LOP3.LUT R0, R75, 0xffff0000, RZ, 0xc0, !PT ;  /* 0xffff00004b007812 */ /* 0x000fe200078ec0ff */
[----:B------:R-:W-:Y:S01]  /*7d00*/  FFMA R22, R49, R3, R22 ;  /* 0x0000000331167223 */ /* 0x000fe20000000016 */
[C---:B------:R-:W-:Y:S01]  /*7d10*/  FMUL R27, R47.reuse, R27 ;  /* 0x0000001b2f1b7220 */ /* 0x040fe20000400000 */
[----:B------:R-:W-:Y:S01]  /*7d20*/  LOP3.LUT R3, R80, 0xffff0000, RZ, 0xc0, !PT ;  /* 0xffff000050037812 */ /* 0x000fe200078ec0ff */
[C---:B------:R-:W-:Y:S01]  /*7d30*/  FMUL R25, R47.reuse, R29 ;  /* 0x0000001d2f197220 */ /* 0x040fe20000400000 */
[----:B------:R-:W-:Y:S01]  /*7d40*/  FMUL R26, R47, R30 ;  /* 0x0000001e2f1a7220 */ /* 0x000fe20000400000 */
[C---:B------:R-:W-:Y:S01]  /*7d50*/  FFMA R27, R49.reuse, R0, R27 ;  /* 0x00000000311b7223 */ /* 0x040fe2000000001b */
[----:B------:R-:W-:Y:S01]  /*7d60*/  FFMA R24, R49, R2, R24 ;  /* 0x0000000231187223 */ /* 0x000fe20000000018 */
[----:B------:R-:W-:Y:S01]  /*7d70*/  LOP3.LUT R0, R81, 0xffff0000, RZ, 0xc0, !PT ;  /* 0xffff000051007812 */ /* 0x000fe200078ec0ff */
[----:B------:R-:W-:Y:S01]  /*7d80*/  FFMA R25, R49, R3, R25 ;  /* 0x0000000331197223 */ /* 0x000fe20000000019 */
[----:B------:R-:W-:Y:S01]  /*7d90*/  FMUL R31, R47, R31 ;  /* 0x0000001f2f1f7220 */ /* 0x000fe20000400000 */
[C---:B------:R-:W-:Y:S01]  /*7da0*/  SHF.L.U32 R2, R82.reuse, 0x10, RZ ;  /* 0x0000001052027819 */ /* 0x040fe200000006ff */
[----:B------:R-:W-:Y:S01]  /*7db0*/  FFMA R26, R49, R4, R26 ;  /* 0x00000004311a7223 */ /* 0x000fe2000000001a */
[----:B------:R-:W-:Y:S01]  /*7dc0*/  LOP3.LUT R3, R82, 0xffff0000, RZ, 0xc0, !PT ;  /* 0xffff000052037812 */ /* 0x000fe200078ec0ff */
[----:B------:R-:W-:Y:S01]  /*7dd0*/  FMUL R29, R47, R33 ;  /* 0x000000212f1d7220 */ /* 0x000fe20000400000 */
[----:B------:R-:W-:Y:S01]  /*7de0*/  SHF.L.U32 R4, R83, 0x10, RZ ;  /* 0x0000001053047819 */ /* 0x000fe200000006ff */
[----:B------:R-:W-:Y:S01]  /*7df0*/  FMUL R30, R47, R34 ;  /* 0x000000222f1e7220 */ /* 0x000fe20000400000 */
[----:B------:R-:W-:Y:S01]  /*7e00*/  F2FP.BF16.F32.PACK_AB R17, R23, R18 ;  /* 0x000000121711723e */ /* 0x000fe200000010ff */
[----:B------:R-:W-:Y:S01]  /*7e10*/  FFMA R31, R49, R0, R31 ;  /* 0x00000000311f7223 */ /* 0x000fe2000000001f */
[----:B------:R-:W-:Y:S01]  /*7e20*/  FMUL R35, R47, R35 ;  /* 0x000000232f237220 */ /* 0x000fe20000400000 */
[----:B------:R-:W-:Y:S01]  /*7e30*/  F2FP.BF16.F32.PACK_AB R18, R21, R20 ;  /* 0x000000141512723e */ /* 0x000fe200000010ff */
[----:B------:R-:W-:Y:S01]  /*7e40*/  FFMA R28, R49, R2, R28 ;  /* 0x00000002311c7223 */ /* 0x000fe2000000001c */
[----:B------:R-:W-:Y:S01]  /*7e50*/  F2FP.BF16.F32.PACK_AB R19, R27, R22 ;  /* 0x000000161b13723e */ /* 0x000fe200000010ff */
[C---:B------:R-:W-:Y:S01]  /*7e60*/  FFMA R29, R49.reuse, R3, R29 ;  /* 0x00000003311d7223 */ /* 0x040fe2000000001d */
[C---:B------:R-:W-:Y:S01]  /*7e70*/  FFMA R30, R49.reuse, R4, R30 ;  /* 0x00000004311e7223 */ /* 0x040fe2000000001e */
[----:B------:R-:W-:Y:S01]  /*7e80*/  FFMA R35, R49, R5, R35 ;  /* 0x0000000531237223 */ /* 0x000fe20000000023 */
[----:B------:R-:W-:Y:S01]  /*7e90*/  F2FP.BF16.F32.PACK_AB R24, R25, R24 ;  /* 0x000000181918723e */ /* 0x000fe200000010ff */
[----:B------:R1:W-:Y:S01]  /*7ea0*/  STS.128 [R102+0x2020], R16 ;  /* 0x0020201066007388 */ /* 0x0003e20000000c00 */
[----:B------:R-:W-:Y:S02]  /*7eb0*/  F2FP.BF16.F32.PACK_AB R25, R31, R26 ;  /* 0x0000001a1f19723e */ /* 0x000fe400000010ff */
[----:B------:R-:W-:Y:S02]  /*7ec0*/  F2FP.BF16.F32.PACK_AB R26, R29, R28 ;  /* 0x0000001c1d1a723e */ /* 0x000fe400000010ff */
[----:B------:R-:W-:Y:S02]  /*7ed0*/  F2FP.BF16.F32.PACK_AB R27, R35, R30 ;  /* 0x0000001e231b723e */ /* 0x000fe400000010ff */
[----:B------:R-:W-:Y:S02]  /*7ee0*/  LEA R0, R60, UR48, 0x3 ;  /* 0x000000303c007c11 */ /* 0x000fe4000f8e18ff */
[----:B------:R-:W-:Y:S01]  /*7ef0*/  @P6 SHF.L.U32 R2, R101, 0x1f, RZ ;  /* 0x0000001f65026819 */ /* 0x000fe200000006ff */
        /* <DEDUP_REMOVED lines=9> */
[----:B------:R-:W-:Y:S02]  /*7f90*/  UIADD3 UR8, UP0, UPT, UR52, 0x680, URZ ;  /* 0x0000068034087890 */ /* 0x000fe4000ff1e0ff */
[----:B------:R-:W-:Y:S02]  /*7fa0*/  UIADD3 UR5, UPT, UPT, UR41, 0x20, URZ ;  /* 0x0000002029057890 */ /* 0x000fe4000fffe0ff */
[----:B------:R-:W-:Y:S02]  /*7fb0*/  UIADD3 UR4, UPT, UPT, UR48, 0x2400, URZ ;  /* 0x0000240030047890 */ /* 0x000fe4000fffe0ff */
[----:B------:R-:W-:Y:S01]  /*7fc0*/  UIADD3.X UR9, UPT, UPT, URZ, UR53, URZ, UP0, !UPT ;  /* 0x00000035ff097290 */ /* 0x000fe200087fe4ff */
[----:B------:R-:W-:Y:S01]  /*7fd0*/  UMOV UR6, UR42 ;  /* 0x0000002a00067c82 */ /* 0x000fe20008000000 */
[----:B------:R-:W-:Y:S07]  /*7fe0*/  UMOV UR7, UR36 ;  /* 0x0000002400077c82 */ /* 0x000fee0008000000 */
[----:B------:R2:W-:Y:S01]  /*7ff0*/  UTMASTG.3D [UR4], [UR8] ;  /* 0x00000004080073b5 */ /* 0x0005e20008010000 */
[----:B------:R0:W-:Y:S01]  /*8000*/  UTMACMDFLUSH ;  /* 0x00000000000079b7 */ /* 0x0001e20000000000 */
[----:B--2---:R-:W-:Y:S04]  /*8010*/  DEPBAR.LE SB0, 0x1 ;  /* 0x000080400000791a */ /* 0x004fe80000000000 */
.L_x_139:
[----:B------:R-:W-:Y:S05]  /*8020*/  BSYNC.RECONVERGENT B0 ;  /* 0x0000000000007941 */ /* 0x000fea0003800200 */
.L_x_138:
[----:B------:R-:W-:Y:S01]  /*8030*/  BAR.SYNC.DEFER_BLOCKING 0x1, 0x80 ;  /* 0x0042000000007b1d */ /* 0x000fe20000010000 */
[----:B------:R-:W-:Y:S04]  /*8040*/  UIADD3 UR40, UPT, UPT, UR51, 0x1, URZ ;  /* 0x0000000133287890 */ /* 0x000fe8000fffe0ff */
[----:B------:R-:W-:Y:S04]  /*8050*/  UISETP.NE.AND UP0, UPT, UR40, 0x4, UPT ;  /* 0x000000042800788c */ /* 0x000fe8000bf05270 */
[----:B------:R-:W-:Y:S01]  /*8060*/  USEL UR40, UR40, URZ, UP0 ;  /* 0x000000ff28287287 */ /* 0x000fe20008000000 */
[----:B------:R2:W-:Y:S01]  /*8070*/  @P6 SYNCS.ARRIVE.TRANS64.RED.A1T0 RZ, [R63+URZ], RZ ;  /* 0x000000ff3fff69a7 */ /* 0x0005e200081004ff */
[----:B------:R-:W-:Y:S01]  /*8080*/  BSSY B1, `(.L_x_140) ;  /* 0x0000017000017945 */ /* 0x000fe20003800000 */
[----:B------:R-:W4:Y:S02]  /*8090*/  @P6 SYNCS.PHASECHK.TRANS64.TRYWAIT P0, [R0+URZ+0x100], R2 ;  /* 0x00010002000065a7 */ /* 0x000f2400080011ff */
[----:B----4-:R-:W-:Y:S01]  /*80a0*/  @P6 SEL R61, RZ, 0x1, !P0 ;  /* 0x00000001ff3d6807 */ /* 0x010fe20004000000 */
[----:B--2---:R-:W-:Y:S06]  /*80b0*/  @!P6 BRA `(.L_x_141) ;  /* 0x00000000004ce947 */ /* 0x004fec0003800000 */
        /* <DEDUP_REMOVED lines=9> */
[----:B------:R-:W-:Y:S04]  /*8150*/  SHF.L.U32 R6, R101, 0x1f, RZ ;  /* 0x0000001f65067819 */ /* 0x000fe800000006ff */
[----:B------:R-:W2:Y:S02]  /*8160*/  SYNCS.PHASECHK.TRANS64.TRYWAIT P0, [R0+URZ+0x100], R6 ;  /* 0x00010006000075a7 */ /* 0x000ea400080011ff */
[----:B--2---:R-:W-:Y:S05]  /*8170*/  @!P0 BRA `(.L_x_144) ;  /* 0x0000002800d08947 */ /* 0x004fea0003800000 */
.L_x_143:
[----:B------:R-:W-:Y:S05]  /*8180*/  BSYNC B0 ;  /* 0x0000000000007941 */ /* 0x000fea0003800000 */
.L_x_142:
[----:B------:R-:W-:Y:S02]  /*8190*/  ISETP.NE.AND P0, PT, R62, RZ, PT ;  /* 0x000000ff3e00720c */ /* 0x000fe40003f05270 */
[----:B------:R-:W-:Y:S11]  /*81a0*/  IADD3 R60, PT, PT, R60, 0x1, RZ ;  /* 0x000000013c3c7810 */ /* 0x000ff60007ffe0ff */
[----:B------:R4:W1:Y:S04]  /*81b0*/  @P0 LDS.128 R56, [R5] ;  /* 0x0000000005380984 */ /* 0x0008680000000c00 */
[----:B------:R4:W1:Y:S04]  /*81c0*/  @P0 LDS.128 R64, [R4+0x10] ;  /* 0x0000100004400984 */ /* 0x0008680000000c00 */
[----:B------:R4:W1:Y:S04]  /*81d0*/  @P0 LDS.128 R72, [R3+0x20] ;  /* 0x0000200003480984 */ /* 0x0008680000000c00 */
[----:B------:R4:W1:Y:S02]  /*81e0*/  @P0 LDS.128 R80, [R2+0x30] ;  /* 0x0000300002500984 */ /* 0x0008640000000c00 */
.L_x_141:
[----:B------:R-:W-:Y:S05]  /*81f0*/  BSYNC B1 ;  /* 0x0000000000017941 */ /* 0x000fea0003800000 */
.L_x_140:
        /* <DEDUP_REMOVED lines=21> */
.L_x_145:
        /* <DEDUP_REMOVED lines=146> */
.L_x_147:
[----:B------:R-:W-:Y:S05]  /*8c70*/  BSYNC.RECONVERGENT B0 ;  /* 0x0000000000007941 */ /* 0x000fea0003800200 */
.L_x_146:
        /* <DEDUP_REMOVED lines=21> */
.L_x_151:
[----:B------:R-:W-:Y:S05]  /*8dd0*/  BSYNC B0 ;  /* 0x0000000000007941 */ /* 0x000fea0003800000 */
.L_x_150:
[----:B------:R-:W-:Y:S11]  /*8de0*/  ISETP.NE.AND P0, PT, R62, RZ, PT ;  /* 0x000000ff3e00720c */ /* 0x000ff60003f05270 */
[----:B------:R-:W-:Y:S02]  /*8df0*/  @!UPT UIADD3 URZ, UPT, UPT, URZ, URZ, URZ ;  /* 0x000000fffffff290 */ /* 0x000fe4000fffe0ff */
[----:B------:R4:W1:Y:S04]  /*8e00*/  @P0 LDS.128 R56, [R4] ;  /* 0x0000000004380984 */ /* 0x0008680000000c00 */
[----:B------:R4:W1:Y:S04]  /*8e10*/  @P0 LDS.128 R64, [R3+0x10] ;  /* 0x0000100003400984 */ /* 0x0008680000000c00 */
[----:B------:R4:W1:Y:S04]  /*8e20*/  @P0 LDS.128 R72, [R2+0x20] ;  /* 0x0000200002480984 */ /* 0x0008680000000c00 */
[----:B------:R4:W1:Y:S02]  /*8e30*/  @P0 LDS.128 R80, [R60+0x30] ;  /* 0x000030003c500984 */ /* 0x0008640000000c00 */
.L_x_149:
[----:B------:R-:W-:Y:S05]  /*8e40*/  BSYNC B1 ;  /* 0x0000000000017941 */ /* 0x000fea0003800000 */
.L_x_148:
        /* <DEDUP_REMOVED lines=21> */
.L_x_153:
[----:B------:R-:W-:Y:S01]  /*8fa0*/  ISETP.NE.AND P0, PT, R106, RZ, PT ;  /* 0x000000ff6a00720c */ /* 0x000fe20003f05270 */
[----:B------:R-:W-:Y:S05]  /*8fb0*/  WARPSYNC.ALL ;  /* 0x0000000000007948 */ /* 0x000fea0003800000 */
[----:B------:R-:W-:Y:S01]  /*8fc0*/  R2UR UR4, R48 ;  /* 0x00000000300472ca */ /* 0x000fe200000e0000 */
[----:B------:R-:W-:Y:S01]  /*8fd0*/  BSSY.RECONVERGENT B0, `(.L_x_154) ;  /* 0x000008b000007945 */ /* 0x000fe20003800200 */
[C---:B-1----:R-:W-:Y:S02]  /*8fe0*/  SHF.L.U32 R48, R56.reuse, 0x10, RZ ;  /* 0x0000001038307819 */ /* 0x042fe400000006ff */
[----:B------:R-:W-:Y:S02]  /*8ff0*/  LOP3.LUT R50, R56, 0xffff0000, RZ, 0xc0, !PT ;  /* 0xffff000038327812 */ /* 0x000fe400078ec0ff */
[C---:B------:R-:W-:Y:S02]  /*9000*/  SHF.L.U32 R51, R57.reuse, 0x10, RZ ;  /* 0x0000001039337819 */ /* 0x040fe400000006ff */
[----:B------:R-:W-:Y:S02]  /*9010*/  LOP3.LUT R52, R57, 0xffff0000, RZ, 0xc0, !PT ;  /* 0xffff000039347812 */ /* 0x000fe400078ec0ff */
[C---:B------:R-:W-:Y:S02]  /*9020*/  SHF.L.U32 R53, R58.reuse, 0x10, RZ ;  /* 0x000000103a357819 */ /* 0x040fe400000006ff */
[----:B------:R-:W-:Y:S01]  /*9030*/  LOP3.LUT R54, R58, 0xffff0000, RZ, 0xc0, !PT ;  /* 0xffff00003a367812 */ /* 0x000fe200078ec0ff */
[----:B----4-:R-:W1:Y:S01]  /*9040*/  LDTM.x32 R4, tmem[UR4+0x60] ;  /* 0x00006004000479ee */ /* 0x010e6200082c0000 */
[C---:B------:R-:W-:Y:S01]  /*9050*/  SHF.L.U32 R55, R59.reuse, 0x10, RZ ;  /* 0x000000103b377819 */ /* 0x040fe200000006ff */
[----:B------:R-:W-:Y:S01]  /*9060*/  NOP ;  /* 0x0000000000007918 */ /* 0x000fe20000000000 */
[----:B------:R-:W-:Y:S02]  /*9070*/  LOP3.LUT R56, R59, 0xffff0000, RZ, 0xc0, !PT ;  /* 0xffff00003b387812 */ /* 0x000fe400078ec0ff */
[C---:B------:R-:W-:Y:S02]  /*9080*/  SHF.L.U32 R57, R64.reuse, 0x10, RZ ;  /* 0x0000001040397819 */ /* 0x040fe400000006ff */
[----:B------:R-:W-:Y:S02]  /*9090*/  LOP3.LUT R58, R64, 0xffff0000, RZ, 0xc0, !PT ;  /* 0xffff0000403a7812 */ /* 0x000fe400078ec0ff */
[C---:B------:R-:W-:Y:S02]  /*90a0*/  SHF.L.U32 R59, R65.reuse, 0x10, RZ ;  /* 0x00000010413b7819 */ /* 0x040fe400000006ff */
[----:B------:R-:W-:Y:S02]  /*90b0*/  LOP3.LUT R60, R65, 0xffff0000, RZ, 0xc0, !PT ;  /* 0xffff0000413c7812 */ /* 0x000fe400078ec0ff */
[C---:B------:R-:W-:Y:S02]  /*90c0*/  SHF.L.U32 R61, R66.reuse, 0x10, RZ ;  /* 0x00000010423d7819 */ /* 0x040fe400000006ff */
[----:B------:R-:W-:Y:S02]  /*90d0*/  LOP3.LUT R62, R66, 0xffff0000, RZ, 0xc0, !PT ;  /* 0xffff0000423e7812 */ /* 0x000fe400078ec0ff */
[C---:B------:R-:W-:Y:S02]  /*90e0*/  SHF.L.U32 R63, R67.reuse, 0x10, RZ ;  /* 0x00000010433f7819 */ /* 0x040fe400000006ff */
[----:B------:R-:W-:Y:S02]  /*90f0*/  IADD3 R112, PT, PT, R112, 0x190, RZ ;  /* 0x0000019070707810 */ /* 0x000fe40007ffe0ff */
[----:B------:R-:W-:Y:S02]  /*9100*/  LOP3.LUT R64, R67, 0xffff0000, RZ, 0xc0, !PT ;  /* 0xffff000043407812 */ /* 0x000fe400078ec0ff */
[C---:B------:R-:W-:Y:S01]  /*9110*/  SHF.L.U32 R65, R72.reuse, 0x10, RZ ;  /* 0x0000001048417819 */ /* 0x040fe200000006ff */
[C---:B-1----:R-:W-:Y:S01]  /*9120*/  FMUL R4, R47.reuse, R4 ;  /* 0x000000042f047220 */ /* 0x042fe20000400000 */
[----:B------:R-:W-:Y:S01]  /*9130*/  LOP3.LUT R66, R72, 0xffff0000, RZ, 0xc0, !PT ;  /* 0xffff000048427812 */ /* 0x000fe200078ec0ff */
[----:B------:R-:W-:Y:S01]  /*9140*/  FMUL R5, R47, R5 ;  /* 0x000000052f057220 */ /* 0x000fe20000400000 */
[----:B------:R-:W-:Y:S01]  /*9150*/  LOP3.LUT R112, R112, 0xfefffff8, RZ, 0xc0, !PT ;  /* 0xfefffff870707812 */ /* 0x000fe200078ec0ff */
[----:B------:R-:W-:Y:S01]  /*9160*/  FFMA R4, R49, R48, R4 ;  /* 0x0000003031047223 */ /* 0x000fe20000000004 */
[----:B------:R-:W-:Y:S01]  /*9170*/  FMUL R6, R47, R6 ;  /* 0x000000062f067220 */ /* 0x000fe20000400000 */
[----:B------:R-:W-:Y:S01]  /*9180*/  FFMA R5, R49, R50, R5 ;  /* 0x0000003231057223 */ /* 0x000fe20000000005 */
[----:B------:R-:W-:Y:S01]  /*9190*/  SHF.L.U32 R67, R73, 0x10, RZ ;  /* 0x0000001049437819 */ /* 0x000fe200000006ff */
[----:B------:R1:W-:Y:S01]  /*91a0*/  SYNCS.ARRIVE.TRANS64.RED.A1T0 RZ, [R112+URZ], RZ ;  /* 0x000000ff70ff79a7 */ /* 0x0003e200081004ff */
[----:B------:R-:W-:Y:S01]  /*91b0*/  FFMA R6, R49, R51, R6 ;  /* 0x0000003331067223 */ /* 0x000fe20000000006 */
[----:B------:R-:W-:Y:S01]  /*91c0*/  FMUL R7, R47, R7 ;  /* 0x000000072f077220 */ /* 0x000fe20000400000 */
[----:B------:R-:W-:Y:S01]  /*91d0*/  F2FP.BF16.F32.PACK_AB R4, R5, R4 ;  /* 0x000000040504723e */ /* 0x000fe200000010ff */
[C---:B------:R-:W-:Y:S01]  /*91e0*/  FMUL R8, R47.reuse, R8 ;  /* 0x000000082f087220 */ /* 0x040fe20000400000 */
[----:B------:R-:W-:Y:S01]  /*91f0*/  FMUL R9, R47, R9 ;  /* 0x000000092f097220 */ /* 0x000fe20000400000 */
[----:B------:R-:W-:Y:S01]  /*9200*/  LOP3.LUT R68, R73, 0xffff0000, RZ, 0xc0, !PT ;  /* 0xffff000049447812 */ /* 0x000fe200078ec0ff */
[C---:B------:R-:W-:Y:S01]  /*9210*/  FFMA R7, R49.reuse, R52, R7 ;  /* 0x0000003431077223 */ /* 0x040fe20000000007 */
[C---:B------:R-:W-:Y:S01]  /*9220*/  FFMA R8, R49.reuse, R53, R8 ;  /* 0x0000003531087223 */ /* 0x040fe20000000008 */
[C---:B------:R-:W-:Y:S01]  /*9230*/  SHF.L.U32 R69, R74.reuse, 0x10, RZ ;  /* 0x000000104a457819 */ /* 0x040fe200000006ff */
[----:B------:R-:W-:Y:S01]  /*9240*/  FFMA R9, R49, R54, R9 ;  /* 0x0000003631097223 */ /* 0x000fe20000000009 */
[----:B------:R-:W-:Y:S01]  /*9250*/  FMUL R10, R47, R10 ;  /* 0x0000000a2f0a7220 */ /* 0x000fe20000400000 */
[----:B------:R-:W-:Y:S01]  /*9260*/  F2FP.BF16.F32.PACK_AB R5, R7, R6 ;  /* 0x000000060705723e */ /* 0x000fe200000010ff */
[C---:B------:R-:W-:Y:S01]  /*9270*/  FMUL R11, R47.reuse, R11 ;  /* 0x0000000b2f0b7220 */ /* 0x040fe20000400000 */
[----:B------:R-:W-:Y:S01]  /*9280*/  FMUL R0, R47, R12 ;  /* 0x0000000c2f007220 */ /* 0x000fe20000400000 */
[----:B------:R-:W-:Y:S01]  /*9290*/  F2FP.BF16.F32.PACK_AB R6, R9, R8 ;  /* 0x000000080906723e */ /* 0x000fe200000010ff */
[C---:B------:R-:W-:Y:S01]  /*92a0*/  FFMA R10, R49.reuse, R55, R10 ;  /* 0x00000037310a7223 */ /* 0x040fe2000000000a */
[C---:B------:R-:W-:Y:S01]  /*92b0*/  FFMA R11, R49.reuse, R56, R11 ;  /* 0x00000038310b7223 */ /* 0x040fe2000000000b */
[----:B------:R-:W-:Y:S01]  /*92c0*/  LOP3.LUT R70, R74, 0xffff0000, RZ, 0xc0, !PT ;  /* 0xffff00004a467812 */ /* 0x000fe200078ec0ff */
[----:B------:R-:W-:Y:S01]  /*92d0*/  FFMA R0, R49, R57, R0 ;  /* 0x0000003931007223 */ /* 0x000fe20000000000 */
[----:B------:R-:W-:Y:S01]  /*92e0*/  FMUL R2, R47, R13 ;  /* 0x0000000d2f027220 */ /* 0x000fe20000400000 */
[----:B------:R-:W-:Y:S01]  /*92f0*/  SHF.L.U32 R71, R75, 0x10, RZ ;  /* 0x000000104b477819 */ /* 0x000fe200000006ff */
[----:B------:R-:W-:Y:S01]  /*9300*/  FMUL R3, R47, R14 ;  /* 0x0000000e2f037220 */ /* 0x000fe20000400000 */
[----:B------:R-:W-:Y:S01]  /*9310*/  F2FP.BF16.F32.PACK_AB R7, R11, R10 ;  /* 0x0000000a0b07723e */ /* 0x000fe200000010ff */
[----:B------:R-:W-:Y:S01]  /*9320*/  FFMA R2, R49, R58, R2 ;  /* 0x0000003a31027223 */ /* 0x000fe20000000002 */
[C---:B------:R-:W-:Y:S01]  /*9330*/  FMUL R15, R47.reuse, R15 ;  /* 0x0000000f2f0f7220 */ /* 0x040fe20000400000 */
[C---:B------:R-:W-:Y:S01]  /*9340*/  FMUL R12, R47.reuse, R16 ;  /* 0x000000102f0c7220 */ /* 0x040fe20000400000 */
[----:B------:R-:W-:Y:S01]  /*9350*/  FMUL R13, R47, R17 ;  /* 0x000000112f0d7220 */ /* 0x000fe20000400000 */
[----:B------:R1:W-:Y:S01]  /*9360*/  STS.128 [R104+0x6000], R4 ;  /* 0x0060000468007388 */ /* 0x0003e20000000c00 */
[----:B------:R-:W-:Y:S01]  /*9370*/  LOP3.LUT R72, R75, 0xffff0000, RZ, 0xc0, !PT ;  /* 0xffff00004b487812 */ /* 0x000fe200078ec0ff */
[C---:B------:R-:W-:Y:S01]  /*9380*/  FFMA R3, R49.reuse, R59, R3 ;  /* 0x0000003b31037223 */ /* 0x040fe20000000003 */
[----:B------:R-:W-:Y:S01]  /*9390*/  SHF.L.U32 R73, R80, 0x10, RZ ;  /* 0x0000001050497819 */ /* 0x000fe200000006ff */
[C---:B------:R-:W-:Y:S01]  /*93a0*/  FFMA R15, R49.reuse, R60, R15 ;  /* 0x0000003c310f7223 */ /* 0x040fe2000000000f */
[----:B------:R-:W-:Y:S01]  /*93b0*/  F2FP.BF16.F32.PACK_AB R8, R2, R0 ;  /* 0x000000000208723e */ /* 0x000fe200000010ff */
[C---:B------:R-:W-:Y:S01]  /*93c0*/  FFMA R12, R49.reuse, R61, R12 ;  /* 0x0000003d310c7223 */ /* 0x040fe2000000000c */
[----:B------:R-:W-:Y:S01]  /*93d0*/  FFMA R13, R49, R62, R13 ;  /* 0x0000003e310d7223 */ /* 0x000fe2000000000d */
[C---:B------:R-:W-:Y:S01]  /*93e0*/  FMUL R14, R47.reuse, R18 ;  /* 0x000000122f0e7220 */ /* 0x040fe20000400000 */
[C---:B------:R-:W-:Y:S01]  /*93f0*/  FMUL R19, R47.reuse, R19 ;  /* 0x000000132f137220 */ /* 0x040fe20000400000 */
[C---:B------:R-:W-:Y:S01]  /*9400*/  FMUL R16, R47.reuse, R20 ;  /* 0x000000142f107220 */ /* 0x040fe20000400000 */
[----:B------:R-:W-:Y:S01]  /*9410*/  FMUL R17, R47, R21 ;  /* 0x000000152f117220 */ /* 0x000fe20000400000 */
[----:B------:R-:W-:Y:S01]  /*9420*/  FFMA R14, R49, R63, R14 ;  /* 0x0000003f310e7223 */ /* 0x000fe2000000000e */
        /* <DEDUP_REMOVED lines=11> */
[----:B------:R-:W-:Y:S01]  /*94e0*/  F2FP.BF16.F32.PACK_AB R9, R15, R3 ;  /* 0x000000030f09723e */ /* 0x000fe200000010ff */
[----:B------:R-:W-:Y:S01]  /*94f0*/  FFMA R20, R49, R69, R20 ;  /* 0x0000004531147223 */ /* 0x000fe20000000014 */
[----:B------:R-:W-:Y:S01]  /*9500*/  F2FP.BF16.F32.PACK_AB R10, R13, R12 ;  /* 0x0000000c0d0a723e */ /* 0x000fe200000010ff */
[----:B------:R-:W-:Y:S01]  /*9510*/  FMUL R24, R47, R28 ;  /* 0x0000001c2f187220 */ /* 0x000fe20000400000 */
[----:B------:R-:W-:Y:S01]  /*9520*/  F2FP.BF16.F32.PACK_AB R11, R19, R14 ;  /* 0x0000000e130b723e */ /* 0x000fe200000010ff */
[----:B------:R-:W-:Y:S01]  /*9530*/  FFMA R21, R49, R70, R21 ;  /* 0x0000004631157223 */ /* 0x000fe20000000015 */
[----:B------:R-:W-:Y:S01]  /*9540*/  LOP3.LUT R74, R80, 0xffff0000, RZ, 0xc0, !PT ;  /* 0xffff0000504a7812 */ /* 0x000fe200078ec0ff */
[----:B------:R-:W-:Y:S01]  /*9550*/  FMUL R25, R47, R29 ;  /* 0x0000001d2f197220 */ /* 0x000fe20000400000 */
[----:B------:R-:W-:Y:S01]  /*9560*/  SHF.L.U32 R75, R81, 0x10, RZ ;  /* 0x00000010514b7819 */ /* 0x000fe200000006ff */
[----:B------:R1:W-:Y:S01]  /*9570*/  STS.128 [R103+0x6010], R8 ;  /* 0x0060100867007388 */ /* 0x0003e20000000c00 */
[----:B------:R-:W-:Y:S01]  /*9580*/  FFMA R22, R49, R71, R22 ;  /* 0x0000004731167223 */ /* 0x000fe20000000016 */
[----:B------:R-:W-:Y:S01]  /*9590*/  LOP3.LUT R76, R81, 0xffff0000, RZ, 0xc0, !PT ;  /* 0xffff0000514c7812 */ /* 0x000fe200078ec0ff */
[----:B------:R-:W-:Y:S01]  /*95a0*/  FMUL R26, R47, R30 ;  /* 0x0000001e2f1a7220 */ /* 0x000fe20000400000 */
[----:B------:R-:W-:Y:S01]  /*95b0*/  FFMA R27, R49, R72, R27 ;  /* 0x00000048311b7223 */ /* 0x000fe2000000001b */
[C---:B------:R-:W-:Y:S01]  /*95c0*/  SHF.L.U32 R77, R82.reuse, 0x10, RZ ;  /* 0x00000010524d7819 */ /* 0x040fe200000006ff */
[----:B------:R-:W-:Y:S01]  /*95d0*/  FMUL R31, R47, R31 ;  /* 0x0000001f2f1f7220 */ /* 0x000fe20000400000 */
[----:B------:R-:W-:Y:S01]  /*95e0*/  FFMA R24, R49, R73, R24 ;  /* 0x0000004931187223 */ /* 0x000fe20000000018 */
[----:B------:R-:W-:Y:S01]  /*95f0*/  LOP3.LUT R78, R82, 0xffff0000, RZ, 0xc0, !PT ;  /* 0xffff0000524e7812 */ /* 0x000fe200078ec0ff */
[----:B------:R-:W-:Y:S01]  /*9600*/  FMUL R28, R47, R32 ;  /* 0x000000202f1c7220 */ /* 0x000fe20000400000 */
[----:B------:R-:W-:Y:S01]  /*9610*/  FFMA R25, R49, R74, R25 ;  /* 0x0000004a31197223 */ /* 0x000fe20000000019 */
[----:B------:R-:W-:Y:S01]  /*9620*/  SHF.L.U32 R79, R83, 0x10, RZ ;  /* 0x00000010534f7819 */ /* 0x000fe200000006ff */
[----:B------:R-:W-:Y:S01]  /*9630*/  FMUL R29, R47, R33 ;  /* 0x000000212f1d7220 */ /* 0x000fe20000400000 */
[----:B------:R-:W-:Y:S01]  /*9640*/  F2FP.BF16.F32.PACK_AB R16, R17, R16 ;  /* 0x000000101110723e */ /* 0x000fe200000010ff */
[----:B------:R-:W-:Y:S01]  /*9650*/  FFMA R26, R49, R75, R26 ;  /* 0x0000004b311a7223 */ /* 0x000fe2000000001a */
[----:B------:R-:W-:Y:S01]  /*9660*/  LOP3.LUT R80, R83, 0xffff0000, RZ, 0xc0, !PT ;  /* 0xffff000053507812 */ /* 0x000fe200078ec0ff */
        /* <DEDUP_REMOVED lines=33> */
.L_x_155:
[----:B------:R-:W-:Y:S05]  /*9880*/  BSYNC.RECONVERGENT B0 ;  /* 0x0000000000007941 */ /* 0x000fea0003800200 */
.L_x_154:
[----:B------:R-:W-:Y:S01]  /*9890*/  BAR.SYNC.DEFER_BLOCKING 0x1, 0x80 ;  /* 0x0042000000007b1d */ /* 0x000fe20000010000 */
[----:B------:R-:W-:Y:S01]  /*98a0*/  UISETP.NE.AND UP0, UPT, UR49, -0x4, UPT ;  /* 0xfffffffc3100788c */ /* 0x000fe2000bf05270 */
[----:B------:R-:W-:Y:S08]  /*98b0*/  IADD3 R45, PT, PT, R45, 0x1, RZ ;  /* 0x000000012d2d7810 */ /* 0x000ff00007ffe0ff */
[----:B------:R-:W-:Y:S05]  /*98c0*/  BRA.U !UP0, `(.L_x_156) ;  /* 0x0000000108287547 */ /* 0x000fea000b800000 */
[----:B------:R-:W-:Y:S01]  /*98d0*/  ISETP.NE.AND P0, PT, R111, RZ, PT ;  /* 0x000000ff6f00720c */ /* 0x000fe20003f05270 */
[----:B------:R-:W-:Y:S01]  /*98e0*/  IMAD.U32 R2, RZ, RZ, UR51 ;  /* 0x00000033ff027e24 */ /* 0x000fe2000f8e00ff */
[----:B------:R-:W-:Y:S01]  /*98f0*/  UIADD3 UR51, UPT, UPT, UR51, 0x1, URZ ;  /* 0x0000000133337890 */ /* 0x000fe2000fffe0ff */
[----:B------:R-:W-:Y:S03]  /*9900*/  IMAD.U32 R0, RZ, RZ, UR37 ;  /* 0x00000025ff007e24 */ /* 0x000fe6000f8e00ff */
[----:B------:R-:W-:Y:S04]  /*9910*/  UISETP.NE.AND UP0, UPT, UR51, 0x4, UPT ;  /* 0x000000043300788c */ /* 0x000fe8000bf05270 */
[----:B------:R-:W-:Y:S03]  /*9920*/  USEL UR51, UR51, URZ, UP0 ;  /* 0x000000ff33337287 */ /* 0x000fe60008000000 */
[----:B------:R-:W-:Y:S05]  /*9930*/  @P0 LEA R2, R2, UR48, 0x3 ;  /* 0x0000003002020c11 */ /* 0x000fea000f8e18ff */
[----:B------:R-:W-:Y:S05]  /*9940*/  @P0 VIADD R2, R2, 0x120 ;  /* 0x0000012002020836 */ /* 0x000fea0000000000 */
[----:B------:R-:W-:Y:S04]  /*9950*/  @P0 PRMT R0, R0, 0x654, R2 ;  /* 0x0000065400000816 */ /* 0x000fe80000000002 */
[----:B------:R2:W-:Y:S03]  /*9960*/  @P0 SYNCS.ARRIVE.TRANS64.RED.A1T0 RZ, [R0+URZ], RZ ;  /* 0x000000ff00ff09a7 */ /* 0x0005e600081004ff */
.L_x_156:
[----:B------:R-:W-:Y:S01]  /*9970*/  ISETP.NE.AND P2, PT, R107, RZ, PT ;  /* 0x000000ff6b00720c */ /* 0x000fe20003f45270 */
[----:B------:R-:W-:Y:S01]  /*9980*/  UIADD3 UR49, UPT, UPT, UR49, 0x4, URZ ;  /* 0x0000000431317890 */ /* 0x000fe2000fffe0ff */
[----:B------:R-:W-:Y:S01]  /*9990*/  ISETP.NE.AND P0, PT, R109, 0x2, PT ;  /* 0x000000026d00780c */ /* 0x000fe20003f05270 */
[----:B------:R-:W-:Y:S01]  /*99a0*/  IMAD.IADD R15, R43, 0x1, R90 ;  /* 0x000000012b0f7824 */ /* 0x000fe200078e025a */
[----:B------:R-:W-:Y:S01]  /*99b0*/  ISETP.NE.AND P1, PT, R45, 0x4, PT ;  /* 0x000000042d00780c */ /* 0x000fe20003f25270 */
[----:B------:R-:W-:Y:S01]  /*99c0*/  IMAD.IADD R14, R44, 0x1, R91 ;  /* 0x000000012c0e7824 */ /* 0x000fe200078e025b */
[----:B------:R-:W-:Y:S02]  /*99d0*/  SEL R2, RZ, 0x1, P0 ;  /* 0x00000001ff027807 */ /* 0x000fe40000000000 */
[----:B--2---:R-:W-:Y:S02]  /*99e0*/  SEL R0, RZ, 0x1, P1 ;  /* 0x00000001ff007807 */ /* 0x004fe40000800000 */
[----:B------:R-:W-:Y:S02]  /*99f0*/  LOP3.LUT R99, R99, R2, RZ, 0x3c, !PT ;  /* 0x0000000263637212 */ /* 0x000fe400078e3cff */
[----:B------:R-:W-:Y:S02]  /*9a00*/  LOP3.LUT R100, R100, R0, RZ, 0x3c, !PT ;  /* 0x0000000064647212 */ /* 0x000fe400078e3cff */
[----:B------:R-:W-:Y:S02]  /*9a10*/  @P2 R2UR UR36, R98 ;  /* 0x00000000622422ca */ /* 0x000fe400000e0000 */
[----:B------:R-:W-:Y:S02]  /*9a20*/  SEL R109, R109, RZ, P0 ;  /* 0x000000ff6d6d7207 */ /* 0x000fe40000000000 */
[----:B------:R-:W-:Y:S01]  /*9a30*/  SEL R45, R45, RZ, P1 ;  /* 0x000000ff2d2d7207 */ /* 0x000fe20000800000 */
[----:B------:R-:W-:Y:S10]  /*9a40*/  @P2 BRA `(.L_x_157) ;  /* 0xffffffc000542947 */ /* 0x000ff4000383ffff */
[----:B------:R-:W-:-:S09]  /*9a50*/  UISETP.NE.AND UP0, UPT, UR50, URZ, UPT ;  /* 0x000000ff3200728c */ /* 0x000fd2000bf05270 */
[----:B------:R-:W-:Y:S05]  /*9a60*/  BRA.U !UP0, `(.L_x_158) ;  /* 0x0000000108487547 */ /* 0x000fea000b800000 */
[----:B------:R-:W2:Y:S02]  /*9a70*/  LDCU.64 UR4, c[0x0][0x890] ;  /* 0x00011200ff0477ac */ /* 0x000ea40008000a00 */
[----:B--2---:R-:W-:-:S04]  /*9a80*/  UISETP.NE.U32.AND UP0, UPT, UR4, URZ, UPT ;  /* 0x000000ff0400728c */ /* 0x004fc8000bf05070 */
[----:B------:R-:W-:-:S09]  /*9a90*/  UISETP.NE.AND.EX UP0, UPT, UR5, URZ, UPT, UP0 ;  /* 0x000000ff0500728c */ /* 0x000fd2000bf05300 */
[----:B------:R-:W-:Y:S05]  /*9aa0*/  BRA.U UP0, `(.L_x_159) ;  /* 0x00000001000c7547 */ /* 0x000fea000b800000 */
[----:B------:R-:W-:-:S13]  /*9ab0*/  FSETP.NEU.AND P0, PT, R49, RZ, PT ;  /* 0x000000ff3100720b */ /* 0x000fda0003f0d000 */
[----:B------:R-:W-:Y:S05]  /*9ac0*/  @!P0 EXIT ;  /* 0x000000000000894d */ /* 0x000fea0003800000 */
[----:B------:R-:W-:Y:S05]  /*9ad0*/  BRA `(.L_x_158) ;  /* 0x00000000002c7947 */ /* 0x000fea0003800000 */
.L_x_159:
[----:B------:R-:W-:Y:S01]  /*9ae0*/  ISETP.NE.AND P0, PT, R108, RZ, PT ;  /* 0x000000ff6c00720c */ /* 0x000fe20003f05270 */
[----:B------:R-:W-:-:S12]  /*9af0*/  BSSY.RECONVERGENT B0, `(.L_x_158) ;  /* 0x0000009000007945 */ /* 0x000fd80003800200 */
[----:B------:R-:W-:Y:S05]  /*9b00*/  @P0 BRA `(.L_x_160) ;  /* 0x0000000000140947 */ /* 0x000fea0003800000 */
[----:B------:R-:W2:Y:S02]  /*9b10*/  LDCU.64 UR4, c[0x0][0x888] ;  /* 0x00011100ff0477ac */ /* 0x000ea40008000a00 */
[----:B--2---:R-:W-:-:S04]  /*9b20*/  ISETP.NE.U32.AND P0, PT, RZ, UR4, PT ;  /* 0x00000004ff007c0c */ /* 0x004fc8000bf05070 */
[----:B------:R-:W-:-:S13]  /*9b30*/  ISETP.NE.AND.EX P0, PT, RZ, UR5, PT, P0 ;  /* 0x00000005ff007c0c */ /* 0x000fda000bf05300 */
[----:B------:R-:W-:Y:S05]  /*9b40*/  @!P0 EXIT ;  /* 0x000000000000894d */ /* 0x000fea0003800000 */
[----:B------:R-:W-:Y:S05]  /*9b50*/  BRA `(.L_x_161) ;  /* 0x0000000000087947 */ /* 0x000fea0003800000 */
.L_x_160:
[----:B------:R-:W-:-:S13]  /*9b60*/  FSETP.NEU.AND P0, PT, R49, RZ, PT ;  /* 0x000000ff3100720b */ /* 0x000fda0003f0d000 */
[----:B------:R-:W-:Y:S05]  /*9b70*/  @!P0 EXIT ;  /* 0x000000000000894d */ /* 0x000fea0003800000 */
.L_x_161:
[----:B------:R-:W-:Y:S05]  /*9b80*/  BSYNC.RECONVERGENT B0 ;  /* 0x0000000000007941 */ /* 0x000fea0003800200 */
.L_x_158:
[----:B------:R-:W-:Y:S01]  /*9b90*/  ULEA UR4, UR51, UR48, 0x3 ;  /* 0x0000003033047291 */ /* 0x000fe2000f8e18ff */
[----:B------:R-:W-:-:S04]  /*9ba0*/  DEPBAR.LE SB0, 0x0 ;  /* 0x000080000000791a */ /* 0x000fc80000000000 */
[----:B------:R-:W-:-:S04]  /*9bb0*/  UIADD3 UR4, UPT, UPT, UR4, 0x120, URZ ;  /* 0x0000012004047890 */ /* 0x000fc8000fffe0ff */
[----:B------:R-:W-:-:S09]  /*9bc0*/  UPRMT UR4, UR37, 0x654, UR4 ;  /* 0x0000065425047896 */ /* 0x000fd20008000004 */
[----:B------:R-:W-:Y:S01]  /*9bd0*/  SYNCS.ARRIVE.TRANS64.RED.A1T0 RZ, [UR4], RZ ;  /* 0x000000ffffff79a7 */ /* 0x000fe20008100404 */
[----:B------:R-:W-:Y:S05]  /*9be0*/  EXIT ;  /* 0x000000000000794d */ /* 0x000fea0003800000 */
.L_x_25:
[----:B--2---:R2:W4:Y:S02]  /*9bf0*/  SYNCS.PHASECHK.TRANS64.TRYWAIT P0, [R2+URZ+0x1c0], R3 ;  /* 0x0001c003020075a7 */ /* 0x00452400080011ff */
[----:B----4-:R-:W-:Y:S05]  /*9c00*/  @!P0 NANOSLEEP.SYNCS 0x989680 ;  /* 0x009896800000895d */ /* 0x010fea0003900000 */
[----:B------:R-:W4:Y:S02]  /*9c10*/  @!P0 SYNCS.PHASECHK.TRANS64 P0, [R2+URZ+0x1c0], R3 ;  /* 0x0001c003020085a7 */ /* 0x000f2400080010ff */
[----:B----4-:R-:W-:Y:S05]  /*9c20*/  @!P0 BRA `(.L_x_25) ;  /* 0xfffffffc00f08947 */ /* 0x010fea000383ffff */
[----:B------:R-:W-:Y:S05]  /*9c30*/  BRA `(.L_x_162) ;  /* 0xffffff7c00607947 */ /* 0x000fea000383ffff */
.L_x_28:
[----:B------:R-:W-:-:S07]  /*9c40*/  MOV R2, UR33 ;  /* 0x0000002100027c02 */ /* 0x000fce0008000f00 */
.L_x_163:
[----:B-1----:R1:W2:Y:S02]  /*9c50*/  SYNCS.PHASECHK.TRANS64.TRYWAIT P0, [R2+URZ+0x80], R4 ;  /* 0x00008004020075a7 */ /* 0x0022a400080011ff */
[----:B--2---:R-:W-:Y:S05]  /*9c60*/  @!P0 NANOSLEEP.SYNCS 0x989680 ;  /* 0x009896800000895d */ /* 0x004fea0003900000 */
[----:B------:R-:W2:Y:S02]  /*9c70*/  @!P0 SYNCS.PHASECHK.TRANS64 P0, [R2+URZ+0x80], R4 ;  /* 0x00008004020085a7 */ /* 0x000ea400080010ff */
[----:B--2---:R-:W-:Y:S05]  /*9c80*/  @!P0 BRA `(.L_x_163) ;  /* 0xfffffffc00f08947 */ /* 0x004fea000383ffff */
[----:B------:R-:W-:Y:S05]  /*9c90*/  BRA `(.L_x_27) ;  /* 0xffffff7c00c87947 */ /* 0x000fea000383ffff */
.L_x_35:
[----:B-1----:R-:W-:-:S07]  /*9ca0*/  MOV R2, UR17 ;  /* 0x0000001100027c02 */ /* 0x002fce0008000f00 */
.L_x_164:
[----:B-1----:R1:W2:Y:S02]  /*9cb0*/  SYNCS.PHASECHK.TRANS64.TRYWAIT P0, [R2+URZ+0x80], R4 ;  /* 0x00008004020075a7 */ /* 0x0022a400080011ff */
[----:B--2---:R-:W-:Y:S05]  /*9cc0*/  @!P0 NANOSLEEP.SYNCS 0x989680 ;  /* 0x009896800000895d */ /* 0x004fea0003900000 */
[----:B------:R-:W2:Y:S02]  /*9cd0*/  @!P0 SYNCS.PHASECHK.TRANS64 P0, [R2+URZ+0x80], R4 ;  /* 0x00008004020085a7 */ /* 0x000ea400080010ff */
[----:B--2---:R-:W-:Y:S05]  /*9ce0*/  @!P0 BRA `(.L_x_164) ;  /* 0xfffffffc00f08947 */ /* 0x004fea000383ffff */
[----:B------:R-:W-:Y:S05]  /*9cf0*/  BRA `(.L_x_34) ;  /* 0xffffff8000847947 */ /* 0x000fea000383ffff */
.L_x_40:
[----:B-1----:R1:W2:Y:S02]  /*9d00*/  SYNCS.PHASECHK.TRANS64.TRYWAIT P0, [R2+URZ+0x150], R3 ;  /* 0x00015003020075a7 */ /* 0x0022a400080011ff */
[----:B--2---:R-:W-:Y:S05]  /*9d10*/  @!P0 NANOSLEEP.SYNCS 0x989680 ;  /* 0x009896800000895d */ /* 0x004fea0003900000 */
[----:B------:R-:W2:Y:S02]  /*9d20*/  @!P0 SYNCS.PHASECHK.TRANS64 P0, [R2+URZ+0x150], R3 ;  /* 0x00015003020085a7 */ /* 0x000ea400080010ff */
[----:B--2---:R-:W-:Y:S05]  /*9d30*/  @!P0 BRA `(.L_x_40) ;  /* 0xfffffffc00f08947 */ /* 0x004fea000383ffff */
[----:B------:R-:W-:Y:S05]  /*9d40*/  BRA `(.L_x_165) ;  /* 0xffffff8400287947 */ /* 0x000fea000383ffff */
.L_x_44:
[----:B---3--:R-:W-:-:S07]  /*9d50*/  MOV R0, UR4 ;  /* 0x0000000400007c02 */ /* 0x008fce0008000f00 */
.L_x_166:
[----:B-1----:R1:W2:Y:S02]  /*9d60*/  SYNCS.PHASECHK.TRANS64.TRYWAIT P0, [R0+URZ], R2 ;  /* 0x00000002000075a7 */ /* 0x0022a400080011ff */
[----:B--2---:R-:W-:Y:S05]  /*9d70*/  @!P0 NANOSLEEP.SYNCS 0x989680 ;  /* 0x009896800000895d */ /* 0x004fea0003900000 */
[----:B------:R-:W2:Y:S02]  /*9d80*/  @!P0 SYNCS.PHASECHK.TRANS64 P0, [R0+URZ], R2 ;  /* 0x00000002000085a7 */ /* 0x000ea400080010ff */
[----:B--2---:R-:W-:Y:S05]  /*9d90*/  @!P0 BRA `(.L_x_166) ;  /* 0xfffffffc00f08947 */ /* 0x004fea000383ffff */
[----:B------:R-:W-:Y:S05]  /*9da0*/  BRA `(.L_x_167) ;  /* 0xffffff8800987947 */ /* 0x000fea000383ffff */
.L_x_45:
[----:B---3--:R-:W-:-:S07]  /*9db0*/  MOV R0, UR4 ;  /* 0x0000000400007c02 */ /* 0x008fce0008000f00 */
.L_x_168:
[----:B-1----:R1:W2:Y:S02]  /*9dc0*/  SYNCS.PHASECHK.TRANS64.TRYWAIT P0, [R0+URZ], R3 ;  /* 0x00000003000075a7 */ /* 0x0022a400080011ff */
[----:B--2---:R-:W-:Y:S05]  /*9dd0*/  @!P0 NANOSLEEP.SYNCS 0x989680 ;  /* 0x009896800000895d */ /* 0x004fea0003900000 */
[----:B------:R-:W2:Y:S02]  /*9de0*/  @!P0 SYNCS.PHASECHK.TRANS64 P0, [R0+URZ], R3 ;  /* 0x00000003000085a7 */ /* 0x000ea400080010ff */
[----:B--2---:R-:W-:Y:S05]  /*9df0*/  @!P0 BRA `(.L_x_168) ;  /* 0xfffffffc00f08947 */ /* 0x004fea000383ffff */
[----:B------:R-:W-:Y:S05]  /*9e00*/  BRA `(.L_x_169) ;  /* 0xffffff8800a47947 */ /* 0x000fea000383ffff */
.L_x_46:
[----:B---3--:R-:W-:-:S07]  /*9e10*/  MOV R0, UR4 ;  /* 0x0000000400007c02 */ /* 0x008fce0008000f00 */
.L_x_170:
[----:B-1----:R1:W2:Y:S02]  /*9e20*/  SYNCS.PHASECHK.TRANS64.TRYWAIT P0, [R0+URZ], R3 ;  /* 0x00000003000075a7 */ /* 0x0022a400080011ff */
[----:B--2---:R-:W-:Y:S05]  /*9e30*/  @!P0 NANOSLEEP.SYNCS 0x989680 ;  /* 0x009896800000895d */ /* 0x004fea0003900000 */
[----:B------:R-:W2:Y:S02]  /*9e40*/  @!P0 SYNCS.PHASECHK.TRANS64 P0, [R0+URZ], R3 ;  /* 0x00000003000085a7 */ /* 0x000ea400080010ff */
[----:B--2---:R-:W-:Y:S05]  /*9e50*/  @!P0 BRA `(.L_x_170) ;  /* 0xfffffffc00f08947 */ /* 0x004fea000383ffff */
[----:B------:R-:W-:Y:S05]  /*9e60*/  BRA `(.L_x_171) ;  /* 0xffffff8800b07947 */ /* 0x000fea000383ffff */
.L_x_47:
[----:B---3--:R-:W-:-:S07]  /*9e70*/  MOV R0, UR4 ;  /* 0x0000000400007c02 */ /* 0x008fce0008000f00 */
.L_x_172:
[----:B-1----:R1:W2:Y:S02]  /*9e80*/  SYNCS.PHASECHK.TRANS64.TRYWAIT P0, [R0+URZ], R3 ;  /* 0x00000003000075a7 */ /* 0x0022a400080011ff */
[----:B--2---:R-:W-:Y:S05]  /*9e90*/  @!P0 NANOSLEEP.SYNCS 0x989680 ;  /* 0x009896800000895d */ /* 0x004fea0003900000 */
[----:B------:R-:W2:Y:S02]  /*9ea0*/  @!P0 SYNCS.PHASECHK.TRANS64 P0, [R0+URZ], R3 ;  /* 0x00000003000085a7 */ /* 0x000ea400080010ff */
[----:B--2---:R-:W-:Y:S05]  /*9eb0*/  @!P0 BRA `(.L_x_172) ;  /* 0xfffffffc00f08947 */ /* 0x004fea000383ffff */
[----:B------:R-:W-:Y:S05]  /*9ec0*/  BRA `(.L_x_173) ;  /* 0xffffff8800bc7947 */ /* 0x000fea000383ffff */
.L_x_48:
[----:B---3--:R-:W-:-:S07]  /*9ed0*/  MOV R0, UR4 ;  /* 0x0000000400007c02 */ /* 0x008fce0008000f00 */
.L_x_174:
[----:B-1----:R1:W2:Y:S02]  /*9ee0*/  SYNCS.PHASECHK.TRANS64.TRYWAIT P0, [R0+URZ], R3 ;  /* 0x00000003000075a7 */ /* 0x0022a400080011ff */
[----:B--2---:R-:W-:Y:S05]  /*9ef0*/  @!P0 NANOSLEEP.SYNCS 0x989680 ;  /* 0x009896800000895d */ /* 0x004fea0003900000 */
[----:B------:R-:W2:Y:S02]  /*9f00*/  @!P0 SYNCS.PHASECHK.TRANS64 P0, [R0+URZ], R3 ;  /* 0x00000003000085a7 */ /* 0x000ea400080010ff */
[----:B--2---:R-:W-:Y:S05]  /*9f10*/  @!P0 BRA `(.L_x_174) ;  /* 0xfffffffc00f08947 */ /* 0x004fea000383ffff */
[----:B------:R-:W-:Y:S05]  /*9f20*/  BRA `(.L_x_175) ;  /* 0xffffff8800c87947 */ /* 0x000fea000383ffff */
.L_x_49:
[----:B---3--:R-:W-:-:S07]  /*9f30*/  MOV R0, UR4 ;  /* 0x0000000400007c02 */ /* 0x008fce0008000f00 */
.L_x_176:
[----:B-1----:R1:W2:Y:S02]  /*9f40*/  SYNCS.PHASECHK.TRANS64.TRYWAIT P0, [R0+URZ], R3 ;  /* 0x00000003000075a7 */ /* 0x0022a400080011ff */
[----:B--2---:R-:W-:Y:S05]  /*9f50*/  @!P0 NANOSLEEP.SYNCS 0x989680 ;  /* 0x009896800000895d */ /* 0x004fea0003900000 */
[----:B------:R-:W2:Y:S02]  /*9f60*/  @!P0 SYNCS.PHASECHK.TRANS64 P0, [R0+URZ], R3 ;  /* 0x00000003000085a7 */ /* 0x000ea400080010ff */
[----:B--2---:R-:W-:Y:S05]  /*9f70*/  @!P0 BRA `(.L_x_176) ;  /* 0xfffffffc00f08947 */ /* 0x004fea000383ffff */
[----:B------:R-:W-:Y:S05]  /*9f80*/  BRA `(.L_x_177) ;  /* 0xffffff8800d47947 */ /* 0x000fea000383ffff */
.L_x_50:
[----:B---3--:R-:W-:-:S07]  /*9f90*/  MOV R0, UR4 ;  /* 0x0000000400007c02 */ /* 0x008fce0008000f00 */
.L_x_178:
[----:B-1----:R1:W2:Y:S02]  /*9fa0*/  SYNCS.PHASECHK.TRANS64.TRYWAIT P0, [R0+URZ], R3 ;  /* 0x00000003000075a7 */ /* 0x0022a400080011ff */
[----:B--2---:R-:W-:Y:S05]  /*9fb0*/  @!P0 NANOSLEEP.SYNCS 0x989680 ;  /* 0x009896800000895d */ /* 0x004fea0003900000 */
[----:B------:R-:W2:Y:S02]  /*9fc0*/  @!P0 SYNCS.PHASECHK.TRANS64 P0, [R0+URZ], R3 ;  /* 0x00000003000085a7 */ /* 0x000ea400080010ff */
[----:B--2---:R-:W-:Y:S05]  /*9fd0*/  @!P0 BRA `(.L_x_178) ;  /* 0xfffffffc00f08947 */ /* 0x004fea000383ffff */
[----:B------:R-:W-:Y:S05]  /*9fe0*/  BRA `(.L_x_179) ;  /* 0xffffff8800e07947 */ /* 0x000fea000383ffff */
.L_x_51:
[----:B---3--:R-:W-:-:S07]  /*9ff0*/  MOV R0, UR4 ;  /* 0x0000000400007c02 */ /* 0x008fce0008000f00 */
.L_x_180:
[----:B-1----:R1:W2:Y:S02]  /*a000*/  SYNCS.PHASECHK.TRANS64.TRYWAIT P0, [R0+URZ], R3 ;  /* 0x00000003000075a7 */ /* 0x0022a400080011ff */
[----:B--2---:R-:W-:Y:S05]  /*a010*/  @!P0 NANOSLEEP.SYNCS 0x989680 ;  /* 0x009896800000895d */ /* 0x004fea0003900000 */
[----:B------:R-:W2:Y:S02]  /*a020*/  @!P0 SYNCS.PHASECHK.TRANS64 P0, [R0+URZ], R3 ;  /* 0x00000003000085a7 */ /* 0x000ea400080010ff */
[----:B--2---:R-:W-:Y:S05]  /*a030*/  @!P0 BRA `(.L_x_180) ;  /* 0xfffffffc00f08947 */ /* 0x004fea000383ffff */
[----:B------:R-:W-:Y:S05]  /*a040*/  BRA `(.L_x_181) ;  /* 0xffffff8800ec7947 */ /* 0x000fea000383ffff */
.L_x_52:
[----:B---3--:R-:W-:-:S07]  /*a050*/  MOV R0, UR4 ;  /* 0x0000000400007c02 */ /* 0x008fce0008000f00 */
.L_x_182:
[----:B-1----:R1:W2:Y:S02]  /*a060*/  SYNCS.PHASECHK.TRANS64.TRYWAIT P0, [R0+URZ], R3 ;  /* 0x00000003000075a7 */ /* 0x0022a400080011ff */
[----:B--2---:R-:W-:Y:S05]  /*a070*/  @!P0 NANOSLEEP.SYNCS 0x989680 ;  /* 0x009896800000895d */ /* 0x004fea0003900000 */
[----:B------:R-:W2:Y:S02]  /*a080*/  @!P0 SYNCS.PHASECHK.TRANS64 P0, [R0+URZ], R3 ;  /* 0x00000003000085a7 */ /* 0x000ea400080010ff */
[----:B--2---:R-:W-:Y:S05]  /*a090*/  @!P0 BRA `(.L_x_182) ;  /* 0xfffffffc00f08947 */ /* 0x004fea000383ffff */
[----:B------:R-:W-:Y:S05]  /*a0a0*/  BRA `(.L_x_183) ;  /* 0xffffff8800f87947 */ /* 0x000fea000383ffff */
.L_x_53:
[----:B---3--:R-:W-:-:S07]  /*a0b0*/  MOV R0, UR4 ;  /* 0x0000000400007c02 */ /* 0x008fce0008000f00 */
.L_x_184:
[----:B-1----:R1:W2:Y:S02]  /*a0c0*/  SYNCS.PHASECHK.TRANS64.TRYWAIT P0, [R0+URZ], R3 ;  /* 0x00000003000075a7 */ /* 0x0022a400080011ff */
[----:B--2---:R-:W-:Y:S05]  /*a0d0*/  @!P0 NANOSLEEP.SYNCS 0x989680 ;  /* 0x009896800000895d */ /* 0x004fea0003900000 */
[----:B------:R-:W2:Y:S02]  /*a0e0*/  @!P0 SYNCS.PHASECHK.TRANS64 P0, [R0+URZ], R3 ;  /* 0x00000003000085a7 */ /* 0x000ea400080010ff */
[----:B--2---:R-:W-:Y:S05]  /*a0f0*/  @!P0 BRA `(.L_x_184) ;  /* 0xfffffffc00f08947 */ /* 0x004fea000383ffff */
[----:B------:R-:W-:Y:S05]  /*a100*/  BRA `(.L_x_185) ;  /* 0xffffff8c00047947 */ /* 0x000fea000383ffff */
.L_x_54:
[----:B---3--:R-:W-:-:S07]  /*a110*/  MOV R0, UR4 ;  /* 0x0000000400007c02 */ /* 0x008fce0008000f00 */
.L_x_186:
[----:B-1----:R1:W2:Y:S02]  /*a120*/  SYNCS.PHASECHK.TRANS64.TRYWAIT P0, [R0+URZ], R3 ;  /* 0x00000003000075a7 */ /* 0x0022a400080011ff */
[----:B--2---:R-:W-:Y:S05]  /*a130*/  @!P0 NANOSLEEP.SYNCS 0x989680 ;  /* 0x009896800000895d */ /* 0x004fea0003900000 */
[----:B------:R-:W2:Y:S02]  /*a140*/  @!P0 SYNCS.PHASECHK.TRANS64 P0, [R0+URZ], R3 ;  /* 0x00000003000085a7 */ /* 0x000ea400080010ff */
[----:B--2---:R-:W-:Y:S05]  /*a150*/  @!P0 BRA `(.L_x_186) ;  /* 0xfffffffc00f08947 */ /* 0x004fea000383ffff */
[----:B------:R-:W-:Y:S05]  /*a160*/  BRA `(.L_x_187) ;  /* 0xffffff8c00107947 */ /* 0x000fea000383ffff */
.L_x_55:
[----:B---3--:R-:W-:-:S07]  /*a170*/  MOV R0, UR4 ;  /* 0x0000000400007c02 */ /* 0x008fce0008000f00 */
.L_x_188:
[----:B-1----:R1:W2:Y:S02]  /*a180*/  SYNCS.PHASECHK.TRANS64.TRYWAIT P0, [R0+URZ], R3 ;  /* 0x00000003000075a7 */ /* 0x0022a400080011ff */
[----:B--2---:R-:W-:Y:S05]  /*a190*/  @!P0 NANOSLEEP.SYNCS 0x989680 ;  /* 0x009896800000895d */ /* 0x004fea0003900000 */
[----:B------:R-:W2:Y:S02]  /*a1a0*/  @!P0 SYNCS.PHASECHK.TRANS64 P0, [R0+URZ], R3 ;  /* 0x00000003000085a7 */ /* 0x000ea400080010ff */
[----:B--2---:R-:W-:Y:S05]  /*a1b0*/  @!P0 BRA `(.L_x_188) ;  /* 0xfffffffc00f08947 */ /* 0x004fea000383ffff */
[----:B------:R-:W-:Y:S05]  /*a1c0*/  BRA `(.L_x_189) ;  /* 0xffffff8c001c7947 */ /* 0x000fea000383ffff */
.L_x_56:
[----:B---3--:R-:W-:-:S07]  /*a1d0*/  MOV R0, UR4 ;  /* 0x0000000400007c02 */ /* 0x008fce0008000f00 */
.L_x_190:
[----:B-1----:R1:W2:Y:S02]  /*a1e0*/  SYNCS.PHASECHK.TRANS64.TRYWAIT P0, [R0+URZ], R3 ;  /* 0x00000003000075a7 */ /* 0x0022a400080011ff */
[----:B--2---:R-:W-:Y:S05]  /*a1f0*/  @!P0 NANOSLEEP.SYNCS 0x989680 ;  /* 0x009896800000895d */ /* 0x004fea0003900000 */
[----:B------:R-:W2:Y:S02]  /*a200*/  @!P0 SYNCS.PHASECHK.TRANS64 P0, [R0+URZ], R3 ;  /* 0x00000003000085a7 */ /* 0x000ea400080010ff */
[----:B--2---:R-:W-:Y:S05]  /*a210*/  @!P0 BRA `(.L_x_190) ;  /* 0xfffffffc00f08947 */ /* 0x004fea000383ffff */
[----:B------:R-:W-:Y:S05]  /*a220*/  BRA `(.L_x_191) ;  /* 0xffffff8c00287947 */ /* 0x000fea000383ffff */
.L_x_57:
[----:B---3--:R-:W-:-:S07]  /*a230*/  MOV R0, UR4 ;  /* 0x0000000400007c02 */ /* 0x008fce0008000f00 */
.L_x_192:
[----:B-1----:R1:W2:Y:S02]  /*a240*/  SYNCS.PHASECHK.TRANS64.TRYWAIT P0, [R0+URZ], R3 ;  /* 0x00000003000075a7 */ /* 0x0022a400080011ff */
[----:B--2---:R-:W-:Y:S05]  /*a250*/  @!P0 NANOSLEEP.SYNCS 0x989680 ;  /* 0x009896800000895d */ /* 0x004fea0003900000 */
[----:B------:R-:W2:Y:S02]  /*a260*/  @!P0 SYNCS.PHASECHK.TRANS64 P0, [R0+URZ], R3 ;  /* 0x00000003000085a7 */ /* 0x000ea400080010ff */
[----:B--2---:R-:W-:Y:S05]  /*a270*/  @!P0 BRA `(.L_x_192) ;  /* 0xfffffffc00f08947 */ /* 0x004fea000383ffff */
[----:B------:R-:W-:Y:S05]  /*a280*/  BRA `(.L_x_193) ;  /* 0xffffff8c00347947 */ /* 0x000fea000383ffff */
.L_x_58:
[----:B---3--:R-:W-:-:S07]  /*a290*/  MOV R0, UR4 ;  /* 0x0000000400007c02 */ /* 0x008fce0008000f00 */
.L_x_194:
[----:B-1----:R1:W2:Y:S02]  /*a2a0*/  SYNCS.PHASECHK.TRANS64.TRYWAIT P0, [R0+URZ], R3 ;  /* 0x00000003000075a7 */ /* 0x0022a400080011ff */
[----:B--2---:R-:W-:Y:S05]  /*a2b0*/  @!P0 NANOSLEEP.SYNCS 0x989680 ;  /* 0x009896800000895d */ /* 0x004fea0003900000 */
[----:B------:R-:W2:Y:S02]  /*a2c0*/  @!P0 SYNCS.PHASECHK.TRANS64 P0, [R0+URZ], R3 ;  /* 0x00000003000085a7 */ /* 0x000ea400080010ff */
[----:B--2---:R-:W-:Y:S05]  /*a2d0*/  @!P0 BRA `(.L_x_194) ;  /* 0xfffffffc00f08947 */ /* 0x004fea000383ffff */
[----:B------:R-:W-:Y:S05]  /*a2e0*/  BRA `(.L_x_195) ;  /* 0xffffff8c00407947 */ /* 0x000fea000383ffff */
.L_x_61:
[----:B-1----:R1:W2:Y:S02]  /*a2f0*/  SYNCS.PHASECHK.TRANS64.TRYWAIT P0, [R0+URZ+0x1b0], R4 ;  /* 0x0001b004000075a7 */ /* 0x0022a400080011ff */
[----:B--2---:R-:W-:Y:S05]  /*a300*/  @!P0 NANOSLEEP.SYNCS 0x989680 ;  /* 0x009896800000895d */ /* 0x004fea0003900000 */
[----:B------:R-:W2:Y:S02]  /*a310*/  @!P0 SYNCS.PHASECHK.TRANS64 P0, [R0+URZ+0x1b0], R4 ;  /* 0x0001b004000085a7 */ /* 0x000ea400080010ff */
[----:B--2---:R-:W-:Y:S05]  /*a320*/  @!P0 BRA `(.L_x_61) ;  /* 0xfffffffc00f08947 */ /* 0x004fea000383ffff */
[----:B------:R-:W-:Y:S05]  /*a330*/  BRA `(.L_x_196) ;  /* 0xffffff8c00a07947 */ /* 0x000fea000383ffff */
.L_x_62:
[----:B------:R-:W-:-:S07]  /*a340*/  MOV R0, UR5 ;  /* 0x0000000500007c02 */ /* 0x000fce0008000f00 */
.L_x_197:
[----:B-1----:R1:W2:Y:S02]  /*a350*/  SYNCS.PHASECHK.TRANS64.TRYWAIT P0, [R0+URZ+0x160], R5 ;  /* 0x00016005000075a7 */ /* 0x0022a400080011ff */
[----:B--2---:R-:W-:Y:S05]  /*a360*/  @!P0 NANOSLEEP.SYNCS 0x989680 ;  /* 0x009896800000895d */ /* 0x004fea0003900000 */
[----:B------:R-:W2:Y:S02]  /*a370*/  @!P0 SYNCS.PHASECHK.TRANS64 P0, [R0+URZ+0x160], R5 ;  /* 0x00016005000085a7 */ /* 0x000ea400080010ff */
[----:B--2---:R-:W-:Y:S05]  /*a380*/  @!P0 BRA `(.L_x_197) ;  /* 0xfffffffc00f08947 */ /* 0x004fea000383ffff */
[----:B------:R-:W-:Y:S05]  /*a390*/  BRA `(.L_x_198) ;  /* 0xffffff8c00b07947 */ /* 0x000fea000383ffff */
.L_x_63:
[----:B-1----:R1:W2:Y:S02]  /*a3a0*/  SYNCS.PHASECHK.TRANS64.TRYWAIT P1, [R0+URZ+0x150], R4 ;  /* 0x00015004000075a7 */ /* 0x0022a400080211ff */
[----:B--2---:R-:W-:Y:S05]  /*a3b0*/  @!P1 NANOSLEEP.SYNCS 0x989680 ;  /* 0x009896800000995d */ /* 0x004fea0003900000 */
[----:B------:R-:W2:Y:S02]  /*a3c0*/  @!P1 SYNCS.PHASECHK.TRANS64 P1, [R0+URZ+0x150], R4 ;  /* 0x00015004000095a7 */ /* 0x000ea400080210ff */
[----:B--2---:R-:W-:Y:S05]  /*a3d0*/  @!P1 BRA `(.L_x_63) ;  /* 0xfffffffc00f09947 */ /* 0x004fea000383ffff */
[----:B------:R-:W-:Y:S05]  /*a3e0*/  BRA `(.L_x_199) ;  /* 0xffffff8c00e07947 */ /* 0x000fea000383ffff */
.L_x_66:
[----:B------:R-:W-:-:S07]  /*a3f0*/  MOV R0, UR5 ;  /* 0x0000000500007c02 */ /* 0x000fce0008000f00 */
.L_x_200:
[----:B-1----:R1:W2:Y:S02]  /*a400*/  SYNCS.PHASECHK.TRANS64.TRYWAIT P0, [R0+URZ+0x160], R2 ;  /* 0x00016002000075a7 */ /* 0x0022a400080011ff */
[----:B--2---:R-:W-:Y:S05]  /*a410*/  @!P0 NANOSLEEP.SYNCS 0x989680 ;  /* 0x009896800000895d */ /* 0x004fea0003900000 */
[----:B------:R-:W2:Y:S02]  /*a420*/  @!P0 SYNCS.PHASECHK.TRANS64 P0, [R0+URZ+0x160], R2 ;  /* 0x00016002000085a7 */ /* 0x000ea400080010ff */
[----:B--2---:R-:W-:Y:S05]  /*a430*/  @!P0 BRA `(.L_x_200) ;  /* 0xfffffffc00f08947 */ /* 0x004fea000383ffff */
[----:B------:R-:W-:Y:S05]  /*a440*/  BRA `(.L_x_65) ;  /* 0xffffff9000347947 */ /* 0x000fea000383ffff */
.L_x_75:
[----:B-1----:R-:W-:-:S04]  /*a450*/  MOV R4, UR6 ;  /* 0x0000000600047c02 */ /* 0x002fc80008000f00 */
[----:B------:R1:W2:Y:S03]  /*a460*/  SYNCS.PHASECHK.TRANS64.TRYWAIT P0, [R4+URZ+0x8], R5 ;  /* 0x00000805040075a7 */ /* 0x0002a600080011ff */
[----:B--2---:R-:W-:Y:S05]  /*a470*/  @!P0 NANOSLEEP.SYNCS 0x989680 ;  /* 0x009896800000895d */ /* 0x004fea0003900000 */
[----:B------:R-:W2:Y:S02]  /*a480*/  @!P0 SYNCS.PHASECHK.TRANS64 P0, [R4+URZ+0x8], R5 ;  /* 0x00000805040085a7 */ /* 0x000ea400080010ff */
[----:B--2---:R-:W-:Y:S05]  /*a490*/  @!P0 BRA `(.L_x_75) ;  /* 0xfffffffc00ec8947 */ /* 0x004fea000383ffff */
[----:B------:R-:W-:Y:S05]  /*a4a0*/  BRA `(.L_x_74) ;  /* 0xffffff9000e87947 */ /* 0x000fea000383ffff */
.L_x_77:
[----:B------:R-:W-:Y:S01]  /*a4b0*/  BSSY B0, `(.L_x_201) ;  /* 0x0000006000007945 */ /* 0x000fe20003800000 */
[----:B------:R-:W-:-:S07]  /*a4c0*/  MOV R15, 0xffffffff ;  /* 0xffffffff000f7802 */ /* 0x000fce0000000f00 */
[----:B-1---5:R-:W-:Y:S05]  /*a4d0*/  WARPSYNC.COLLECTIVE R15, `(.L_x_202) ;  /* 0x000000000f0c7348 */ /* 0x022fea0003c00000 */
[----:B------:R-:W-:Y:S02]  /*a4e0*/  ELECT P6, UR79, PT ;  /* 0x00000000004f782f */ /* 0x000fe400038c0000 */
[----:B------:R-:W-:Y:S01]  /*a4f0*/  MOV R14, UR79 ;  /* 0x0000004f000e7c02 */ /* 0x000fe20008000f00 */
[----:B-1---5:R-:W-:Y:S10]  /*a500*/  ENDCOLLECTIVE ;  /* 0x000000000000791b */ /* 0x022ff40003800000 */
.L_x_202:
[----:B------:R-:W-:Y:S05]  /*a510*/  BSYNC B0 ;  /* 0x0000000000007941 */ /* 0x000fea0003800000 */
.L_x_201:
[----:B------:R-:W-:Y:S05]  /*a520*/  BRA `(.L_x_203) ;  /* 0xffffff9400187947 */ /* 0x000fea000383ffff */
.L_x_79:
[----:B-1----:R-:W-:-:S04]  /*a530*/  MOV R2, UR6 ;  /* 0x0000000600027c02 */ /* 0x002fc80008000f00 */
[----:B------:R1:W2:Y:S03]  /*a540*/  SYNCS.PHASECHK.TRANS64.TRYWAIT P0, [R2+URZ+0x8], R3 ;  /* 0x00000803020075a7 */ /* 0x0002a600080011ff */
[----:B--2---:R-:W-:Y:S05]  /*a550*/  @!P0 NANOSLEEP.SYNCS 0x989680 ;  /* 0x009896800000895d */ /* 0x004fea0003900000 */
[----:B------:R-:W2:Y:S02]  /*a560*/  @!P0 SYNCS.PHASECHK.TRANS64 P0, [R2+URZ+0x8], R3 ;  /* 0x00000803020085a7 */ /* 0x000ea400080010ff */
[----:B--2---:R-:W-:Y:S05]  /*a570*/  @!P0 BRA `(.L_x_79) ;  /* 0xfffffffc00ec8947 */ /* 0x004fea000383ffff */
[----:B------:R-:W-:Y:S05]  /*a580*/  BRA `(.L_x_78) ;  /* 0xffffff94001c7947 */ /* 0x000fea000383ffff */
.L_x_80:
[----:B-1----:R1:W2:Y:S02]  /*a590*/  SYNCS.PHASECHK.TRANS64.TRYWAIT P0, [R0+URZ+0x150], R4 ;  /* 0x00015004000075a7 */ /* 0x0022a400080011ff */
[----:B--2---:R-:W-:Y:S05]  /*a5a0*/  @!P0 NANOSLEEP.SYNCS 0x989680 ;  /* 0x009896800000895d */ /* 0x004fea0003900000 */
[----:B------:R-:W2:Y:S02]  /*a5b0*/  @!P0 SYNCS.PHASECHK.TRANS64 P0, [R0+URZ+0x150], R4 ;  /* 0x00015004000085a7 */ /* 0x000ea400080010ff */
[----:B--2---:R-:W-:Y:S05]  /*a5c0*/  @!P0 BRA `(.L_x_80) ;  /* 0xfffffffc00f08947 */ /* 0x004fea000383ffff */
[----:B------:R-:W-:Y:S05]  /*a5d0*/  BRA `(.L_x_204) ;  /* 0xffffff9400f87947 */ /* 0x000fea000383ffff */
.L_x_82:
[----:B------:R-:W-:-:S07]  /*a5e0*/  MOV R0, UR10 ;  /* 0x0000000a00007c02 */ /* 0x000fce0008000f00 */
.L_x_205:
[----:B-1----:R1:W2:Y:S02]  /*a5f0*/  SYNCS.PHASECHK.TRANS64.TRYWAIT P0, [R0+URZ+0x190], R4 ;  /* 0x00019004000075a7 */ /* 0x0022a400080011ff */
[----:B--2---:R-:W-:Y:S05]  /*a600*/  @!P0 NANOSLEEP.SYNCS 0x989680 ;  /* 0x009896800000895d */ /* 0x004fea0003900000 */
[----:B------:R-:W2:Y:S02]  /*a610*/  @!P0 SYNCS.PHASECHK.TRANS64 P0, [R0+URZ+0x190], R4 ;  /* 0x00019004000085a7 */ /* 0x000ea400080010ff */
[----:B--2---:R-:W-:Y:S05]  /*a620*/  @!P0 BRA `(.L_x_205) ;  /* 0xfffffffc00f08947 */ /* 0x004fea000383ffff */
[----:B------:R-:W-:Y:S05]  /*a630*/  BRA `(.L_x_206) ;  /* 0xffffff9800447947 */ /* 0x000fea000383ffff */
.L_x_85:
[----:B------:R-:W-:Y:S07]  /*a640*/  MOV R0, UR9 ;  /* 0x0000000900007c02 */ /* 0x000fee0008000f00 */
.L_x_207:
[----:B-1----:R1:W2:Y:S02]  /*a650*/  SYNCS.PHASECHK.TRANS64.TRYWAIT P0, [R0+URZ], R4 ;  /* 0x00000004000075a7 */ /* 0x0022a400080011ff */
[----:B--2---:R-:W-:Y:S05]  /*a660*/  @!P0 NANOSLEEP.SYNCS 0x989680 ;  /* 0x009896800000895d */ /* 0x004fea0003900000 */
[----:B------:R-:W2:Y:S02]  /*a670*/  @!P0 SYNCS.PHASECHK.TRANS64 P0, [R0+URZ], R4 ;  /* 0x00000004000085a7 */ /* 0x000ea400080010ff */
[----:B--2---:R-:W-:Y:S05]  /*a680*/  @!P0 BRA `(.L_x_207) ;  /* 0xfffffffc00f08947 */ /* 0x004fea000383ffff */
[----:B------:R-:W-:Y:S05]  /*a690*/  BRA `(.L_x_84) ;  /* 0xffffff9800587947 */ /* 0x000fea000383ffff */
.L_x_89:
[----:B-1----:R-:W-:-:S07]  /*a6a0*/  MOV R0, UR7 ;  /* 0x0000000700007c02 */ /* 0x002fce0008000f00 */
.L_x_208:
[----:B-1----:R1:W2:Y:S02]  /*a6b0*/  SYNCS.PHASECHK.TRANS64.TRYWAIT P0, [R0+URZ], R2 ;  /* 0x00000002000075a7 */ /* 0x0022a400080011ff */
[----:B--2---:R-:W-:Y:S05]  /*a6c0*/  @!P0 NANOSLEEP.SYNCS 0x989680 ;  /* 0x009896800000895d */ /* 0x004fea0003900000 */
[----:B------:R-:W2:Y:S02]  /*a6d0*/  @!P0 SYNCS.PHASECHK.TRANS64 P0, [R0+URZ], R2 ;  /* 0x00000002000085a7 */ /* 0x000ea400080010ff */
[----:B--2---:R-:W-:Y:S05]  /*a6e0*/  @!P0 BRA `(.L_x_208) ;  /* 0xfffffffc00f08947 */ /* 0x004fea000383ffff */
[----:B------:R-:W-:Y:S05]  /*a6f0*/  BRA `(.L_x_209) ;  /* 0xffffff9c00247947 */ /* 0x000fea000383ffff */
.L_x_90:
[----:B------:R-:W-:-:S07]  /*a700*/  MOV R0, UR7 ;  /* 0x0000000700007c02 */ /* 0x000fce0008000f00 */
.L_x_210:
[----:B-1----:R1:W2:Y:S02]  /*a710*/  SYNCS.PHASECHK.TRANS64.TRYWAIT P0, [R0+URZ], R3 ;  /* 0x00000003000075a7 */ /* 0x0022a400080011ff */
[----:B--2---:R-:W-:Y:S05]  /*a720*/  @!P0 NANOSLEEP.SYNCS 0x989680 ;  /* 0x009896800000895d */ /* 0x004fea0003900000 */
[----:B------:R-:W2:Y:S02]  /*a730*/  @!P0 SYNCS.PHASECHK.TRANS64 P0, [R0+URZ], R3 ;  /* 0x00000003000085a7 */ /* 0x000ea400080010ff */
[----:B--2---:R-:W-:Y:S05]  /*a740*/  @!P0 BRA `(.L_x_210) ;  /* 0xfffffffc00f08947 */ /* 0x004fea000383ffff */
[----:B------:R-:W-:Y:S05]  /*a750*/  BRA `(.L_x_211) ;  /* 0xffffff9c00307947 */ /* 0x000fea000383ffff */
.L_x_91:
[----:B------:R-:W-:-:S07]  /*a760*/  MOV R0, UR7 ;  /* 0x0000000700007c02 */ /* 0x000fce0008000f00 */
.L_x_212:
[----:B-1----:R1:W2:Y:S02]  /*a770*/  SYNCS.PHASECHK.TRANS64.TRYWAIT P0, [R0+URZ], R3 ;  /* 0x00000003000075a7 */ /* 0x0022a400080011ff */
[----:B--2---:R-:W-:Y:S05]  /*a780*/  @!P0 NANOSLEEP.SYNCS 0x989680 ;  /* 0x009896800000895d */ /* 0x004fea0003900000 */
[----:B------:R-:W2:Y:S02]  /*a790*/  @!P0 SYNCS.PHASECHK.TRANS64 P0, [R0+URZ], R3 ;  /* 0x00000003000085a7 */ /* 0x000ea400080010ff */
[----:B--2---:R-:W-:Y:S05]  /*a7a0*/  @!P0 BRA `(.L_x_212) ;  /* 0xfffffffc00f08947 */ /* 0x004fea000383ffff */
[----:B------:R-:W-:Y:S05]  /*a7b0*/  BRA `(.L_x_213) ;  /* 0xffffff9c003c7947 */ /* 0x000fea000383ffff */
.L_x_94:
[----:B------:R-:W-:-:S07]  /*a7c0*/  MOV R0, UR8 ;  /* 0x0000000800007c02 */ /* 0x000fce0008000f00 */
.L_x_214:
[----:B-1----:R1:W2:Y:S02]  /*a7d0*/  SYNCS.PHASECHK.TRANS64.TRYWAIT P1, [R0+URZ+0x1d0], R2 ;  /* 0x0001d002000075a7 */ /* 0x0022a400080211ff */
[----:B--2---:R-:W-:Y:S05]  /*a7e0*/  @!P1 NANOSLEEP.SYNCS 0x989680 ;  /* 0x009896800000995d */ /* 0x004fea0003900000 */
[----:B------:R-:W2:Y:S02]  /*a7f0*/  @!P1 SYNCS.PHASECHK.TRANS64 P1, [R0+URZ+0x1d0], R2 ;  /* 0x0001d002000095a7 */ /* 0x000ea400080210ff */
[----:B--2---:R-:W-:Y:S05]  /*a800*/  @!P1 BRA `(.L_x_214) ;  /* 0xfffffffc00f09947 */ /* 0x004fea000383ffff */
[----:B------:R-:W-:Y:S05]  /*a810*/  BRA `(.L_x_215) ;  /* 0xffffff9c00887947 */ /* 0x000fea000383ffff */
.L_x_99:
[----:B--2---:R2:W4:Y:S02]  /*a820*/  SYNCS.PHASECHK.TRANS64.TRYWAIT P0, [R0+URZ+0x150], R2 ;  /* 0x00015002000075a7 */ /* 0x00452400080011ff */
[----:B----4-:R-:W-:Y:S05]  /*a830*/  @!P0 NANOSLEEP.SYNCS 0x989680 ;  /* 0x009896800000895d */ /* 0x010fea0003900000 */
[----:B------:R-:W4:Y:S02]  /*a840*/  @!P0 SYNCS.PHASECHK.TRANS64 P0, [R0+URZ+0x150], R2 ;  /* 0x00015002000085a7 */ /* 0x000f2400080010ff */
[----:B----4-:R-:W-:Y:S05]  /*a850*/  @!P0 BRA `(.L_x_99) ;  /* 0xfffffffc00f08947 */ /* 0x010fea000383ffff */
[----:B------:R-:W-:Y:S05]  /*a860*/  BRA `(.L_x_216) ;  /* 0xffffffa0009c7947 */ /* 0x000fea000383ffff */
.L_x_102:
[----:B------:R-:W-:Y:S07]  /*a870*/  MOV R0, UR7 ;  /* 0x0000000700007c02 */ /* 0x000fee0008000f00 */
.L_x_217:
[----:B--2---:R2:W4:Y:S02]  /*a880*/  SYNCS.PHASECHK.TRANS64.TRYWAIT P0, [R0+URZ+0x148], R2 ;  /* 0x00014802000075a7 */ /* 0x00452400080011ff */
[----:B----4-:R-:W-:Y:S05]  /*a890*/  @!P0 NANOSLEEP.SYNCS 0x989680 ;  /* 0x009896800000895d */ /* 0x010fea0003900000 */
[----:B------:R-:W4:Y:S02]  /*a8a0*/  @!P0 SYNCS.PHASECHK.TRANS64 P0, [R0+URZ+0x148], R2 ;  /* 0x00014802000085a7 */ /* 0x000f2400080010ff */
[----:B----4-:R-:W-:Y:S05]  /*a8b0*/  @!P0 BRA `(.L_x_217) ;  /* 0xfffffffc00f08947 */ /* 0x010fea000383ffff */
[----:B------:R-:W-:Y:S05]  /*a8c0*/  BRA `(.L_x_101) ;  /* 0xffffffa4007c7947 */ /* 0x000fea000383ffff */
.L_x_105:
[----:B------:R-:W-:Y:S07]  /*a8d0*/  MOV R0, UR7 ;  /* 0x0000000700007c02 */ /* 0x000fee0008000f00 */
.L_x_218:
[----:B-1----:R1:W2:Y:S02]  /*a8e0*/  SYNCS.PHASECHK.TRANS64.TRYWAIT P0, [R0+URZ+0x120], R14 ;  /* 0x0001200e000075a7 */ /* 0x0022a400080011ff */
[----:B--2---:R-:W-:Y:S05]  /*a8f0*/  @!P0 NANOSLEEP.SYNCS 0x989680 ;  /* 0x009896800000895d */ /* 0x004fea0003900000 */
[----:B------:R-:W2:Y:S02]  /*a900*/  @!P0 SYNCS.PHASECHK.TRANS64 P0, [R0+URZ+0x120], R14 ;  /* 0x0001200e000085a7 */ /* 0x000ea400080010ff */
[----:B--2---:R-:W-:Y:S05]  /*a910*/  @!P0 BRA `(.L_x_218) ;  /* 0xfffffffc00f08947 */ /* 0x004fea000383ffff */
[----:B------:R-:W-:Y:S05]  /*a920*/  BRA `(.L_x_219) ;  /* 0xffffffa400f47947 */ /* 0x000fea000383ffff */
.L_x_106:
[----:B------:R-:W-:Y:S07]  /*a930*/  MOV R0, UR7 ;  /* 0x0000000700007c02 */ /* 0x000fee0008000f00 */
.L_x_220:
[----:B-1----:R1:W2:Y:S02]  /*a940*/  SYNCS.PHASECHK.TRANS64.TRYWAIT P0, [R0+URZ+0x128], R14 ;  /* 0x0001280e000075a7 */ /* 0x0022a400080011ff */
[----:B--2---:R-:W-:Y:S05]  /*a950*/  @!P0 NANOSLEEP.SYNCS 0x989680 ;  /* 0x009896800000895d */ /* 0x004fea0003900000 */
[----:B------:R-:W2:Y:S02]  /*a960*/  @!P0 SYNCS.PHASECHK.TRANS64 P0, [R0+URZ+0x128], R14 ;  /* 0x0001280e000085a7 */ /* 0x000ea400080010ff */
[----:B--2---:R-:W-:Y:S05]  /*a970*/  @!P0 BRA `(.L_x_220) ;  /* 0xfffffffc00f08947 */ /* 0x004fea000383ffff */
[----:B------:R-:W-:Y:S05]  /*a980*/  BRA `(.L_x_221) ;  /* 0xffffffa8002c7947 */ /* 0x000fea000383ffff */
.L_x_107:
[----:B------:R-:W-:Y:S07]  /*a990*/  MOV R0, UR7 ;  /* 0x0000000700007c02 */ /* 0x000fee0008000f00 */
.L_x_222:
[----:B-1----:R1:W2:Y:S02]  /*a9a0*/  SYNCS.PHASECHK.TRANS64.TRYWAIT P0, [R0+URZ+0x130], R14 ;  /* 0x0001300e000075a7 */ /* 0x0022a400080011ff */
[----:B--2---:R-:W-:Y:S05]  /*a9b0*/  @!P0 NANOSLEEP.SYNCS 0x989680 ;  /* 0x009896800000895d */ /* 0x004fea0003900000 */
[----:B------:R-:W2:Y:S02]  /*a9c0*/  @!P0 SYNCS.PHASECHK.TRANS64 P0, [R0+URZ+0x130], R14 ;  /* 0x0001300e000085a7 */ /* 0x000ea400080010ff */
[----:B--2---:R-:W-:Y:S05]  /*a9d0*/  @!P0 BRA `(.L_x_222) ;  /* 0xfffffffc00f08947 */ /* 0x004fea000383ffff */
[----:B------:R-:W-:Y:S05]  /*a9e0*/  BRA `(.L_x_223) ;  /* 0xffffffa800707947 */ /* 0x000fea000383ffff */
.L_x_108:
[----:B------:R-:W-:Y:S07]  /*a9f0*/  MOV R0, UR7 ;  /* 0x0000000700007c02 */ /* 0x000fee0008000f00 */
.L_x_224:
[----:B-1----:R1:W2:Y:S02]  /*aa00*/  SYNCS.PHASECHK.TRANS64.TRYWAIT P0, [R0+URZ+0x138], R14 ;  /* 0x0001380e000075a7 */ /* 0x0022a400080011ff */
[----:B--2---:R-:W-:Y:S05]  /*aa10*/  @!P0 NANOSLEEP.SYNCS 0x989680 ;  /* 0x009896800000895d */ /* 0x004fea0003900000 */
[----:B------:R-:W2:Y:S02]  /*aa20*/  @!P0 SYNCS.PHASECHK.TRANS64 P0, [R0+URZ+0x138], R14 ;  /* 0x0001380e000085a7 */ /* 0x000ea400080010ff */
[----:B--2---:R-:W-:Y:S05]  /*aa30*/  @!P0 BRA `(.L_x_224) ;  /* 0xfffffffc00f08947 */ /* 0x004fea000383ffff */
[----:B------:R-:W-:Y:S05]  /*aa40*/  BRA `(.L_x_225) ;  /* 0xffffffa800f47947 */ /* 0x000fea000383ffff */
.L_x_110:
[----:B------:R-:W-:-:S07]  /*aa50*/  MOV R0, UR7 ;  /* 0x0000000700007c02 */ /* 0x000fce0008000f00 */
.L_x_226:
[----:B-1----:R1:W4:Y:S02]  /*aa60*/  SYNCS.PHASECHK.TRANS64.TRYWAIT P0, [R0+URZ+0x120], R2 ;  /* 0x00012002000075a7 */ /* 0x00232400080011ff */
[----:B----4-:R-:W-:Y:S05]  /*aa70*/  @!P0 NANOSLEEP.SYNCS 0x989680 ;  /* 0x009896800000895d */ /* 0x010fea0003900000 */
[----:B------:R-:W4:Y:S02]  /*aa80*/  @!P0 SYNCS.PHASECHK.TRANS64 P0, [R0+URZ+0x120], R2 ;  /* 0x00012002000085a7 */ /* 0x000f2400080010ff */
[----:B----4-:R-:W-:Y:S05]  /*aa90*/  @!P0 BRA `(.L_x_226) ;  /* 0xfffffffc00f08947 */ /* 0x010fea000383ffff */
[----:B------:R-:W-:Y:S05]  /*aaa0*/  BRA `(.L_x_227) ;  /* 0xffffffac00647947 */ /* 0x000fea000383ffff */
.L_x_111:
[----:B-1----:R-:W-:-:S07]  /*aab0*/  MOV R0, UR7 ;  /* 0x0000000700007c02 */ /* 0x002fce0008000f00 */
.L_x_228:
[----:B-1----:R1:W4:Y:S02]  /*aac0*/  SYNCS.PHASECHK.TRANS64.TRYWAIT P0, [R0+URZ+0x128], R2 ;  /* 0x00012802000075a7 */ /* 0x00232400080011ff */
[----:B----4-:R-:W-:Y:S05]  /*aad0*/  @!P0 NANOSLEEP.SYNCS 0x989680 ;  /* 0x009896800000895d */ /* 0x010fea0003900000 */
[----:B------:R-:W4:Y:S02]  /*aae0*/  @!P0 SYNCS.PHASECHK.TRANS64 P0, [R0+URZ+0x128], R2 ;  /* 0x00012802000085a7 */ /* 0x000f2400080010ff */
[----:B----4-:R-:W-:Y:S05]  /*aaf0*/  @!P0 BRA `(.L_x_228) ;  /* 0xfffffffc00f08947 */ /* 0x010fea000383ffff */
[----:B------:R-:W-:Y:S05]  /*ab00*/  BRA `(.L_x_229) ;  /* 0xffffffac00547947 */ /* 0x000fea000383ffff */
.L_x_112:
[----:B-1----:R-:W-:-:S07]  /*ab10*/  MOV R0, UR7 ;  /* 0x0000000700007c02 */ /* 0x002fce0008000f00 */
.L_x_230:
[----:B-1----:R1:W4:Y:S02]  /*ab20*/  SYNCS.PHASECHK.TRANS64.TRYWAIT P0, [R0+URZ+0x130], R2 ;  /* 0x00013002000075a7 */ /* 0x00232400080011ff */
[----:B----4-:R-:W-:Y:S05]  /*ab30*/  @!P0 NANOSLEEP.SYNCS 0x989680 ;  /* 0x009896800000895d */ /* 0x010fea0003900000 */
[----:B------:R-:W4:Y:S02]  /*ab40*/  @!P0 SYNCS.PHASECHK.TRANS64 P0, [R0+URZ+0x130], R2 ;  /* 0x00013002000085a7 */ /* 0x000f2400080010ff */
[----:B----4-:R-:W-:Y:S05]  /*ab50*/  @!P0 BRA `(.L_x_230) ;  /* 0xfffffffc00f08947 */ /* 0x010fea000383ffff */
[----:B------:R-:W-:Y:S05]  /*ab60*/  BRA `(.L_x_231) ;  /* 0xffffffac00447947 */ /* 0x000fea000383ffff */
.L_x_114:
[----:B--2---:R2:W4:Y:S02]  /*ab70*/  SYNCS.PHASECHK.TRANS64.TRYWAIT P0, [R0+URZ+0x150], R2 ;  /* 0x00015002000075a7 */ /* 0x00452400080011ff */
[----:B----4-:R-:W-:Y:S05]  /*ab80*/  @!P0 NANOSLEEP.SYNCS 0x989680 ;  /* 0x009896800000895d */ /* 0x010fea0003900000 */
[----:B------:R-:W4:Y:S02]  /*ab90*/  @!P0 SYNCS.PHASECHK.TRANS64 P0, [R0+URZ+0x150], R2 ;  /* 0x00015002000085a7 */ /* 0x000f2400080010ff */
[----:B----4-:R-:W-:Y:S05]  /*aba0*/  @!P0 BRA `(.L_x_114) ;  /* 0xfffffffc00f08947 */ /* 0x010fea000383ffff */
[----:B------:R-:W-:Y:S05]  /*abb0*/  BRA `(.L_x_232) ;  /* 0xffffffb0000c7947 */ /* 0x000fea000383ffff */
.L_x_125:
[----:B-1----:R-:W-:Y:S04]  /*abc0*/  MOV R2, UR48 ;  /* 0x0000003000027c02 */ /* 0x002fe80008000f00 */
[----:B------:R1:W3:Y:S03]  /*abd0*/  SYNCS.PHASECHK.TRANS64.TRYWAIT P1, [R2+URZ+0x100], R3 ;  /* 0x00010003020075a7 */ /* 0x0002e600080211ff */
[----:B---3--:R-:W-:Y:S05]  /*abe0*/  @!P1 NANOSLEEP.SYNCS 0x989680 ;  /* 0x009896800000995d */ /* 0x008fea0003900000 */
[----:B------:R-:W3:Y:S02]  /*abf0*/  @!P1 SYNCS.PHASECHK.TRANS64 P1, [R2+URZ+0x100], R3 ;  /* 0x00010003020095a7 */ /* 0x000ee400080210ff */
[----:B---3--:R-:W-:Y:S05]  /*ac00*/  @!P1 BRA `(.L_x_125) ;  /* 0xfffffffc00ec9947 */ /* 0x008fea000383ffff */
[----:B------:R-:W-:Y:S05]  /*ac10*/  BRA `(.L_x_124) ;  /* 0xffffffbc00187947 */ /* 0x000fea000383ffff */
.L_x_127:
[----:B-1----:R1:W4:Y:S02]  /*ac20*/  SYNCS.PHASECHK.TRANS64.TRYWAIT P0, [R112+URZ+0x170], R0 ;  /* 0x00017000700075a7 */ /* 0x00232400080011ff */
[----:B----4-:R-:W-:Y:S05]  /*ac30*/  @!P0 NANOSLEEP.SYNCS 0x989680 ;  /* 0x009896800000895d */ /* 0x010fea0003900000 */
[----:B------:R-:W4:Y:S02]  /*ac40*/  @!P0 SYNCS.PHASECHK.TRANS64 P0, [R112+URZ+0x170], R0 ;  /* 0x00017000700085a7 */ /* 0x000f2400080010ff */
[----:B----4-:R-:W-:Y:S05]  /*ac50*/  @!P0 BRA `(.L_x_127) ;  /* 0xfffffffc00f08947 */ /* 0x010fea000383ffff */
[----:B------:R-:W-:Y:S05]  /*ac60*/  BRA `(.L_x_126) ;  /* 0xffffffbc00407947 */ /* 0x000fea000383ffff */
.L_x_136:
[----:B--2---:R2:W4:Y:S02]  /*ac70*/  SYNCS.PHASECHK.TRANS64.TRYWAIT P0, [R2+URZ+0x100], R0 ;  /* 0x00010000020075a7 */ /* 0x00452400080011ff */
[----:B----4-:R-:W-:Y:S05]  /*ac80*/  @!P0 NANOSLEEP.SYNCS 0x989680 ;  /* 0x009896800000895d */ /* 0x010fea0003900000 */
[----:B------:R-:W4:Y:S02]  /*ac90*/  @!P0 SYNCS.PHASECHK.TRANS64 P0, [R2+URZ+0x100], R0 ;  /* 0x00010000020085a7 */ /* 0x000f2400080010ff */
[----:B----4-:R-:W-:Y:S05]  /*aca0*/  @!P0 BRA `(.L_x_136) ;  /* 0xfffffffc00f08947 */ /* 0x010fea000383ffff */
[----:B------:R-:W-:Y:S05]  /*acb0*/  BRA `(.L_x_135) ;  /* 0xffffffc8001c7947 */ /* 0x000fea000383ffff */
.L_x_144:
[----:B--2---:R2:W4:Y:S02]  /*acc0*/  SYNCS.PHASECHK.TRANS64.TRYWAIT P0, [R0+URZ+0x100], R6 ;  /* 0x00010006000075a7 */ /* 0x00452400080011ff */
[----:B----4-:R-:W-:Y:S05]  /*acd0*/  @!P0 NANOSLEEP.SYNCS 0x989680 ;  /* 0x009896800000895d */ /* 0x010fea0003900000 */
[----:B------:R-:W4:Y:S02]  /*ace0*/  @!P0 SYNCS.PHASECHK.TRANS64 P0, [R0+URZ+0x100], R6 ;  /* 0x00010006000085a7 */ /* 0x000f2400080010ff */
[----:B----4-:R-:W-:Y:S05]  /*acf0*/  @!P0 BRA `(.L_x_144) ;  /* 0xfffffffc00f08947 */ /* 0x010fea000383ffff */
[----:B------:R-:W-:Y:S05]  /*ad00*/  BRA `(.L_x_143) ;  /* 0xffffffd4001c7947 */ /* 0x000fea000383ffff */
.L_x_152:
[----:B--2---:R2:W4:Y:S02]  /*ad10*/  SYNCS.PHASECHK.TRANS64.TRYWAIT P0, [R0+URZ+0x100], R5 ;  /* 0x00010005000075a7 */ /* 0x00452400080011ff */
[----:B----4-:R-:W-:Y:S05]  /*ad20*/  @!P0 NANOSLEEP.SYNCS 0x989680 ;  /* 0x009896800000895d */ /* 0x010fea0003900000 */
[----:B------:R-:W4:Y:S02]  /*ad30*/  @!P0 SYNCS.PHASECHK.TRANS64 P0, [R0+URZ+0x100], R5 ;  /* 0x00010005000085a7 */ /* 0x000f2400080010ff */
[----:B----4-:R-:W-:Y:S05]  /*ad40*/  @!P0 BRA `(.L_x_152) ;  /* 0xfffffffc00f08947 */ /* 0x010fea000383ffff */
[----:B------:R-:W-:Y:S05]  /*ad50*/  BRA `(.L_x_151) ;  /* 0xffffffe0001c7947 */ /* 0x000fea000383ffff */
        .weak           $__internal_0_$__cuda_sm10x_tcgen05_guardrail_trap_col_being_dealloced_not_returned_by_alloc
        .type           $__internal_0_$__cuda_sm10x_tcgen05_guardrail_trap_col_being_dealloced_not_returned_by_alloc,@function
        .size           $__internal_0_$__cuda_sm10x_tcgen05_guardrail_trap_col_being_dealloced_not_returned_by_alloc,($__internal_1_$__cuda_sm10x_tcgen05_guardrail_trap_phase_invalid_during_alloc - $__internal_0_$__cuda_sm10x_tcgen05_guardrail_trap_col_being_dealloced_not_returned_by_alloc)
$__internal_0_$__cuda_sm10x_tcgen05_guardrail_trap_col_being_dealloced_not_returned_by_alloc:
[----:B------:R-:W-:Y:S05]  /*ad60*/  BPT.TRAP 0x1 ;  /* 0x000000040000795c */ /* 0x000fea0000300000 */
[----:B------:R-:W-:-:S04]  /*ad70*/  HFMA2 R3, -RZ, RZ, 0, 0 ;  /* 0x00000000ff037431 */ /* 0x000fc800000001ff */
[----:B------:R-:W-:Y:S05]  /*ad80*/  RET.REL.NODEC R2 `(_ZN7cutlass13device_kernelINS_4gemm6kernel13GemmUniversalIN4cute5tupleIJiiiiEEENS1_10collective13CollectiveMmaINS1_35MainloopSm100TmaUmmaWarpSpecializedILi16ELi2ELi4ENS5_IJNS4_1CILi2EEENSA_ILi1EEESC_EEEEENS5_IJNSA_ILi256EEENSA_ILi128EEENSA_ILi32EEEEEENS_10bfloat16_tENS5_IJlSC_lEEESJ_SK_NS4_8TiledMMAINS4_8MMA_AtomIJNS4_26SM100_MMA_F16BF16_2x1SM_SSISJ_SJ_fLi256ELi128ELNS4_4UMMA5MajorE0ELSP_0ELNSO_7ScaleInE0ELSQ_0EEEEEENS4_6LayoutINS5_IJSC_SC_SC_EEENS5_IJNSA_ILi0EEESV_SV_EEEEENS5_IJNS4_10UnderscoreESY_SY_EEEEENS4_18SM100_TMA_2SM_LOADENS4_14ComposedLayoutINS4_7SwizzleILi2ELi4ELi3EEENS4_18smem_ptr_flag_bitsILi16EEENST_INS5_IJNSA_ILi8EEESH_EEENS5_IJSH_SC_EEEEEEEvNS4_8identityES11_S1B_vS1C_EENS_8epilogue10collective18CollectiveEpilogueINS1E_23Sm100TmaWarpSpecializedILi4ELi2ELi32ELb1ELb0EEEJNS5_IJSG_SG_SH_EEENS5_IJNST_ISG_SC_EENST_ISH_SC_EEEEESJ_SK_SJ_SK_NS1E_6fusion15FusionCallbacksIS1I_NS1N_17LinearCombinationISJ_fSJ_fLNS_15FloatRoundStyleE2EEES1J_S1M_JEEENS4_5SM1004TMEM4LOAD26SM100_TMEM_LOAD_32dp32b32xENS4_13SM90_TMA_LOADES1B_NS4_39AutoVectorizingCopyWithAssumedAlignmentILi128EEENS4_14SM90_TMA_STOREES1B_S1Z_S1Z_EEEvvEEEEvNT_6ParamsE) ;  /* 0xffffff50029c7950 */ /* 0x000fea0003c3ffff */
        .weak           $__internal_1_$__cuda_sm10x_tcgen05_guardrail_trap_phase_invalid_during_alloc
        .type           $__internal_1_$__cuda_sm10x_tcgen05_guardrail_trap_phase_invalid_during_alloc,@function
        .size           $__internal_1_$__cuda_sm10x_tcgen05_guardrail_trap_phase_invalid_during_alloc,($__internal_2_$__cuda_sm10x_tcgen05_guardrail_trap_unallocated_columns_being_dealloced - $__internal_1_$__cuda_sm10x_tcgen05_guardrail_trap_phase_invalid_during_alloc)
$__internal_1_$__cuda_sm10x_tcgen05_guardrail_trap_phase_invalid_during_alloc:
[----:B------:R-:W-:Y:S05]  /*ad90*/  BPT.TRAP 0x1 ;  /* 0x000000040000795c */ /* 0x000fea0000300000 */
[----:B------:R-:W-:-:S04]  /*ada0*/  MOV R3, 0x0 ;  /* 0x0000000000037802 */ /* 0x000fc80000000f00 */
[----:B------:R-:W-:Y:S05]  /*adb0*/  RET.REL.NODEC R2 `(_ZN7cutlass13device_kernelINS_4gemm6kernel13GemmUniversalIN4cute5tupleIJiiiiEEENS1_10collective13CollectiveMmaINS1_35MainloopSm100TmaUmmaWarpSpecializedILi16ELi2ELi4ENS5_IJNS4_1CILi2EEENSA_ILi1EEESC_EEEEENS5_IJNSA_ILi256EEENSA_ILi128EEENSA_ILi32EEEEEENS_10bfloat16_tENS5_IJlSC_lEEESJ_SK_NS4_8TiledMMAINS4_8MMA_AtomIJNS4_26SM100_MMA_F16BF16_2x1SM_SSISJ_SJ_fLi256ELi128ELNS4_4UMMA5MajorE0ELSP_0ELNSO_7ScaleInE0ELSQ_0EEEEEENS4_6LayoutINS5_IJSC_SC_SC_EEENS5_IJNSA_ILi0EEESV_SV_EEEEENS5_IJNS4_10UnderscoreESY_SY_EEEEENS4_18SM100_TMA_2SM_LOADENS4_14ComposedLayoutINS4_7SwizzleILi2ELi4ELi3EEENS4_18smem_ptr_flag_bitsILi16EEENST_INS5_IJNSA_ILi8EEESH_EEENS5_IJSH_SC_EEEEEEEvNS4_8identityES11_S1B_vS1C_EENS_8epilogue10collective18CollectiveEpilogueINS1E_23Sm100TmaWarpSpecializedILi4ELi2ELi32ELb1ELb0EEEJNS5_IJSG_SG_SH_EEENS5_IJNST_ISG_SC_EENST_ISH_SC_EEEEESJ_SK_SJ_SK_NS1E_6fusion15FusionCallbacksIS1I_NS1N_17LinearCombinationISJ_fSJ_fLNS_15FloatRoundStyleE2EEES1J_S1M_JEEENS4_5SM1004TMEM4LOAD26SM100_TMEM_LOAD_32dp32b32xENS4_13SM90_TMA_LOADES1B_NS4_39AutoVectorizingCopyWithAssumedAlignmentILi128EEENS4_14SM90_TMA_STOREES1B_S1Z_S1Z_EEEvvEEEEvNT_6ParamsE) ;  /* 0xffffff5002907950 */ /* 0x000fea0003c3ffff */
        .weak           $__internal_2_$__cuda_sm10x_tcgen05_guardrail_trap_unallocated_columns_being_dealloced
        .type           $__internal_2_$__cuda_sm10x_tcgen05_guardrail_trap_unallocated_columns_being_dealloced,@function
        .size           $__internal_2_$__cuda_sm10x_tcgen05_guardrail_trap_unallocated_columns_being_dealloced,(.L_x_234 - $__internal_2_$__cuda_sm10x_tcgen05_guardrail_trap_unallocated_columns_being_dealloced)
$__internal_2_$__cuda_sm10x_tcgen05_guardrail_trap_unallocated_columns_being_dealloced:
[----:B------:R-:W-:Y:S05]  /*adc0*/  BPT.TRAP 0x1 ;  /* 0x000000040000795c */ /* 0x000fea0000300000 */
[----:B------:R-:W-:-:S04]  /*add0*/  HFMA2 R3, -RZ, RZ, 0, 0 ;  /* 0x00000000ff037431 */ /* 0x000fc800000001ff */
[----:B------:R-:W-:Y:S05]  /*ade0*/  RET.REL.NODEC R2 `(_ZN7cutlass13device_kernelINS_4gemm6kernel13GemmUniversalIN4cute5tupleIJiiiiEEENS1_10collective13CollectiveMmaINS1_35MainloopSm100TmaUmmaWarpSpecializedILi16ELi2ELi4ENS5_IJNS4_1CILi2EEENSA_ILi1EEESC_EEEEENS5_IJNSA_ILi256EEENSA_ILi128EEENSA_ILi32EEEEEENS_10bfloat16_tENS5_IJlSC_lEEESJ_SK_NS4_8TiledMMAINS4_8MMA_AtomIJNS4_26SM100_MMA_F16BF16_2x1SM_SSISJ_SJ_fLi256ELi128ELNS4_4UMMA5MajorE0ELSP_0ELNSO_7ScaleInE0ELSQ_0EEEEEENS4_6LayoutINS5_IJSC_SC_SC_EEENS5_IJNSA_ILi0EEESV_SV_EEEEENS5_IJNS4_10UnderscoreESY_SY_EEEEENS4_18SM100_TMA_2SM_LOADENS4_14ComposedLayoutINS4_7SwizzleILi2ELi4ELi3EEENS4_18smem_ptr_flag_bitsILi16EEENST_INS5_IJNSA_ILi8EEESH_EEENS5_IJSH_SC_EEEEEEEvNS4_8identityES11_S1B_vS1C_EENS_8epilogue10collective18CollectiveEpilogueINS1E_23Sm100TmaWarpSpecializedILi4ELi2ELi32ELb1ELb0EEEJNS5_IJSG_SG_SH_EEENS5_IJNST_ISG_SC_EENST_ISH_SC_EEEEESJ_SK_SJ_SK_NS1E_6fusion15FusionCallbacksIS1I_NS1N_17LinearCombinationISJ_fSJ_fLNS_15FloatRoundStyleE2EEES1J_S1M_JEEENS4_5SM1004TMEM4LOAD26SM100_TMEM_LOAD_32dp32b32xENS4_13SM90_TMA_LOADES1B_NS4_39AutoVectorizingCopyWithAssumedAlignmentILi128EEENS4_14SM90_TMA_STOREES1B_S1Z_S1Z_EEEvvEEEEvNT_6ParamsE) ;  /* 0xffffff5002847950 */ /* 0x000fea0003c3ffff */
.L_x_233:
[----:B------:R-:W-:-:S00]  /*adf0*/  BRA `(.L_x_233) ;  /* 0xfffffffc00fc7947 */ /* 0x000fc0000383ffff */
[----:B------:R-:W-:-:S00]  /*ae00*/  NOP ;  /* 0x0000000000007918 */ /* 0x000fc00000000000 */
[----:B------:R-:W-:-:S00]  /*ae10*/  NOP ;  /* 0x0000000000007918 */ /* 0x000fc00000000000 */
[----:B------:R-:W-:-:S00]  /*ae20*/  NOP ;  /* 0x0000000000007918 */ /* 0x000fc00000000000 */
[----:B------:R-:W-:-:S00]  /*ae30*/  NOP ;  /* 0x0000000000007918 */ /* 0x000fc00000000000 */
[----:B------:R-:W-:-:S00]  /*ae40*/  NOP ;  /* 0x0000000000007918 */ /* 0x000fc00000000000 */
[----:B------:R-:W-:-:S00]  /*ae50*/  NOP ;  /* 0x0000000000007918 */ /* 0x000fc00000000000 */
[----:B------:R-:W-:-:S00]  /*ae60*/  NOP ;  /* 0x0000000000007918 */ /* 0x000fc00000000000 */
[----:B------:R-:W-:-:S00]  /*ae70*/  NOP ;  /* 0x0000000000007918 */ /* 0x000fc00000000000 */
.L_x_234:


//--------------------- .nv.global.init           --------------------------
	.section	.nv.global.init,"aw",@progbits
.nv.global.init:
	.type		$str$27,@object
	.size		$str$27,($str$28 - $str$27)
$str$27:
        /*0000*/ 	.byte	0x28, 0x61, 0x64, 0x64, 0x72, 0x65, 0x73, 0x73, 0x20, 0x26, 0x20, 0x6d, 0x61, 0x73, 0x6b, 0x29
        /*0010*/ 	.byte	0x20, 0x3d, 0x3d, 0x20, 0x30, 0x00
	.type		$str$28,@object
	.size		$str$28,($str$26 - $str$28)
$str$28:
        /*0016*/ 	.byte	0x2f, 0x74, 0x6d, 0x70, 0x2f, 0x63, 0x75, 0x74, 0x6c, 0x61, 0x73, 0x73, 0x5f, 0x73, 0x77, 0x65
        /*0026*/ 	.byte	0x65, 0x70, 0x5f, 0x73, 0x72, 0x63, 0x2f, 0x69, 0x6e, 0x63, 0x6c, 0x75, 0x64, 0x65, 0x2f, 0x63
        /*0036*/ 	.byte	0x75, 0x74, 0x65, 0x2f, 0x70, 0x6f, 0x69, 0x6e, 0x74, 0x65, 0x72, 0x5f, 0x66, 0x6c, 0x61, 0x67
        /*0046*/ 	.byte	0x67, 0x65, 0x64, 0x2e, 0x68, 0x70, 0x70, 0x00
	.type		$str$26,@object
	.size		$str$26,($str$25 - $str$26)
$str$26:
        /*004e*/ 	.byte	0x2f, 0x74, 0x6d, 0x70, 0x2f, 0x63, 0x75, 0x74, 0x6c, 0x61, 0x73, 0x73, 0x5f, 0x73, 0x77, 0x65
        /*005e*/ 	.byte	0x65, 0x70, 0x5f, 0x73, 0x72, 0x63, 0x2f, 0x69, 0x6e, 0x63, 0x6c, 0x75, 0x64, 0x65, 0x2f, 0x63
        /*006e*/ 	.byte	0x75, 0x74, 0x65, 0x2f, 0x61, 0x74, 0x6f, 0x6d, 0x2f, 0x63, 0x6f, 0x70, 0x79, 0x5f, 0x74, 0x72
        /*007e*/ 	.byte	0x61, 0x69, 0x74, 0x73, 0x5f, 0x73, 0x6d, 0x31, 0x30, 0x30, 0x2e, 0x68, 0x70, 0x70, 0x00
	.type		$str$25,@object
	.size		$str$25,(__unnamed_1 - $str$25)
$str$25:
        /*008d*/ 	.byte	0x28, 0x28, 0x75, 0x69, 0x6e, 0x74, 0x33, 0x32, 0x5f, 0x74, 0x28, 0x74, 0x68, 0x72, 0x65, 0x61
        /*009d*/ 	.byte	0x64, 0x49, 0x64, 0x78, 0x2e, 0x78, 0x29, 0x20, 0x2f, 0x20, 0x33, 0x32, 0x29, 0x20, 0x25, 0x20
        /*00ad*/ 	.byte	0x34, 0x29, 0x20, 0x3d, 0x3d, 0x20, 0x28, 0x28, 0x28, 0x74, 0x6d, 0x65, 0x6d, 0x5f, 0x61, 0x64
        /*00bd*/ 	.byte	0x64, 0x72, 0x20, 0x3e, 0x3e, 0x20, 0x31, 0x36, 0x29, 0x20, 0x2f, 0x20, 0x33, 0x32, 0x29, 0x20
        /*00cd*/ 	.byte	0x25, 0x20, 0x34, 0x29, 0x00
	.type		__unnamed_1,@object
	.size		__unnamed_1,(__unnamed_2 - __unnamed_1)
__unnamed_1:
        /*00d2*/ 	.byte	0x61, 0x75, 0x74, 0x6f, 0x20, 0x63, 0x75, 0x74, 0x65, 0x3a, 0x3a, 0x61, 0x73, 0x5f, 0x70, 0x6f
        /* <DEDUP_REMOVED lines=24> */
        /*0262*/ 	.byte	0x34, 0x30, 0x39, 0x36, 0x3e, 0x3e, 0x3e, 0x3e, 0x5d, 0x00
	.type		__unnamed_2,@object
	.size		__unnamed_2,(.L_2 - __unnamed_2)
__unnamed_2:
        /* <DEDUP_REMOVED lines=42> */
        /*050c*/ 	.byte	0x3e, 0x3e, 0x5d, 0x00
.L_2:


//--------------------- .nv.shared._ZN7cutlass13device_kernelINS_4gemm6kernel13GemmUniversalIN4cute5tupleIJiiiiEEENS1_10collective13CollectiveMmaINS1_35MainloopSm100TmaUmmaWarpSpecializedILi16ELi2ELi4ENS5_IJNS4_1CILi2EEENSA_ILi1EEESC_EEEEENS5_IJNSA_ILi256EEENSA_ILi128EEENSA_ILi32EEEEEENS_10bfloat16_tENS5_IJlSC_lEEESJ_SK_NS4_8TiledMMAINS4_8MMA_AtomIJNS4_26SM100_MMA_F16BF16_2x1SM_SSISJ_SJ_fLi256ELi128ELNS4_4UMMA5MajorE0ELSP_0ELNSO_7ScaleInE0ELSQ_0EEEEEENS4_6LayoutINS5_IJSC_SC_SC_EEENS5_IJNSA_ILi0EEESV_SV_EEEEENS5_IJNS4_10UnderscoreESY_SY_EEEEENS4_18SM100_TMA_2SM_LOADENS4_14ComposedLayoutINS4_7SwizzleILi2ELi4ELi3EEENS4_18smem_ptr_flag_bitsILi16EEENST_INS5_IJNSA_ILi8EEESH_EEENS5_IJSH_SC_EEEEEEEvNS4_8identityES11_S1B_vS1C_EENS_8epilogue10collective18CollectiveEpilogueINS1E_23Sm100TmaWarpSpecializedILi4ELi2ELi32ELb1ELb0EEEJNS5_IJSG_SG_SH_EEENS5_IJNST_ISG_SC_EENST_ISH_SC_EEEEESJ_SK_SJ_SK_NS1E_6fusion15FusionCallbacksIS1I_NS1N_17LinearCombinationISJ_fSJ_fLNS_15FloatRoundStyleE2EEES1J_S1M_JEEENS4_5SM1004TMEM4LOAD26SM100_TMEM_LOAD_32dp32b32xENS4_13SM90_TMA_LOADES1B_NS4_39AutoVectorizingCopyWithAssumedAlignmentILi128EEENS4_14SM90_TMA_STOREES1B_S1Z_S1Z_EEEvvEEEEvNT_6ParamsE --------------------------
	.section	.nv.shared._ZN7cutlass13device_kernelINS_4gemm6kernel13GemmUniversalIN4cute5tupleIJiiiiEEENS1_10collective13CollectiveMmaINS1_35MainloopSm100TmaUmmaWarpSpecializedILi16ELi2ELi4ENS5_IJNS4_1CILi2EEENSA_ILi1EEESC_EEEEENS5_IJNSA_ILi256EEENSA_ILi128EEENSA_ILi32EEEEEENS_10bfloat16_tENS5_IJlSC_lEEESJ_SK_NS4_8TiledMMAINS4_8MMA_AtomIJNS4_26SM100_MMA_F16BF16_2x1SM_SSISJ_SJ_fLi256ELi128ELNS4_4UMMA5MajorE0ELSP_0ELNSO_7ScaleInE0ELSQ_0EEEEEENS4_6LayoutINS5_IJSC_SC_SC_EEENS5_IJNSA_ILi0EEESV_SV_EEEEENS5_IJNS4_10UnderscoreESY_SY_EEEEENS4_18SM100_TMA_2SM_LOADENS4_14ComposedLayoutINS4_7SwizzleILi2ELi4ELi3EEENS4_18smem_ptr_flag_bitsILi16EEENST_INS5_IJNSA_ILi8EEESH_EEENS5_IJSH_SC_EEEEEEEvNS4_8identityES11_S1B_vS1C_EENS_8epilogue10collective18CollectiveEpilogueINS1E_23Sm100TmaWarpSpecializedILi4ELi2ELi32ELb1ELb0EEEJNS5_IJSG_SG_SH_EEENS5_IJNST_ISG_SC_EENST_ISH_SC_EEEEESJ_SK_SJ_SK_NS1E_6fusion15FusionCallbacksIS1I_NS1N_17LinearCombinationISJ_fSJ_fLNS_15FloatRoundStyleE2EEES1J_S1M_JEEENS4_5SM1004TMEM4LOAD26SM100_TMEM_LOAD_32dp32b32xENS4_13SM90_TMA_LOADES1B_NS4_39AutoVectorizingCopyWithAssumedAlignmentILi128EEENS4_14SM90_TMA_STOREES1B_S1Z_S1Z_EEEvvEEEEvNT_6ParamsE,"aw",@nobits
	.sectionflags	@""
	.align	16
	.zero		1024


//--------------------- .nv.shared.reserved.0     --------------------------
	.section	.nv.shared.reserved.0,"aw",@nobits
	.weak		__nv_reservedSMEM_offset_0_alias
	.size		__nv_reservedSMEM_offset_0_alias, 0, 64
	.other		__nv_reservedSMEM_offset_0_alias,@"STO_CUDA_RESERVED_SHARED STV_DEFAULT"
__nv_reservedSMEM_offset_0_alias:
	.zero		0
.nv.shared.reserved.0:
	.zero		64
	.weak		__nv_reservedSMEM_tcgen05_partition
	.type		__nv_reservedSMEM_tcgen05_partition,@object
	.size		__nv_reservedSMEM_tcgen05_partition,(.L_0 - __nv_reservedSMEM_tcgen05_partition)
__nv_reservedSMEM_tcgen05_partition:
	.zero		32
.L_0:


//--------------------- .nv.global                --------------------------
	.section	.nv.global,"aw",@nobits
.nv.global:
	.type		_ZN40_INTERNAL_a530abc2_4_k_cu_8e2539ad_193024cute1_E,@object
	.size		_ZN40_INTERNAL_a530abc2_4_k_cu_8e2539ad_193024cute1_E,(_ZN40_INTERNAL_a530abc2_4_k_cu_8e2539ad_193024cuda3std3__45__cpo6cbeginE - _ZN40_INTERNAL_a530abc2_4_k_cu_8e2539ad_193024cute1_E)
_ZN40_INTERNAL_a530abc2_4_k_cu_8e2539ad_193024cute1_E:
	.zero		1
	.type		_ZN40_INTERNAL_a530abc2_4_k_cu_8e2539ad_193024cuda3std3__45__cpo6cbeginE,@object
	.size		_ZN40_INTERNAL_a530abc2_4_k_cu_8e2539ad_193024cuda3std3__45__cpo6cbeginE,(_ZN40_INTERNAL_a530abc2_4_k_cu_8e2539ad_193024cuda3std3__48in_placeE - _ZN40_INTERNAL_a530abc2_4_k_cu_8e2539ad_193024cuda3std3__45__cpo6cbeginE)
_ZN40_INTERNAL_a530abc2_4_k_cu_8e2539ad_193024cuda3std3__45__cpo6cbeginE:
	.zero		1
	.type		_ZN40_INTERNAL_a530abc2_4_k_cu_8e2539ad_193024cuda3std3__48in_placeE,@object
	.size		_ZN40_INTERNAL_a530abc2_4_k_cu_8e2539ad_193024cuda3std3__48in_placeE,(_ZN40_INTERNAL_a530abc2_4_k_cu_8e2539ad_193024cuda3std6ranges3__45__cpo9iter_moveE - _ZN40_INTERNAL_a530abc2_4_k_cu_8e2539ad_193024cuda3std3__48in_placeE)
_ZN40_INTERNAL_a530abc2_4_k_cu_8e2539ad_193024cuda3std3__48in_placeE:
	.zero		1
	.type		_ZN40_INTERNAL_a530abc2_4_k_cu_8e2539ad_193024cuda3std6ranges3__45__cpo9iter_moveE,@object
	.size		_ZN40_INTERNAL_a530abc2_4_k_cu_8e2539ad_193024cuda3std6ranges3__45__cpo9iter_moveE,(_ZN40_INTERNAL_a530abc2_4_k_cu_8e2539ad_193024cuda3std3__45__cpo5beginE - _ZN40_INTERNAL_a530abc2_4_k_cu_8e2539ad_193024cuda3std6ranges3__45__cpo9iter_moveE)
_ZN40_INTERNAL_a530abc2_4_k_cu_8e2539ad_193024cuda3std6ranges3__45__cpo9iter_moveE:
	.zero		1
	.type		_ZN40_INTERNAL_a530abc2_4_k_cu_8e2539ad_193024cuda3std3__45__cpo5beginE,@object
	.size		_ZN40_INTERNAL_a530abc2_4_k_cu_8e2539ad_193024cuda3std3__45__cpo5beginE,(_ZN40_INTERNAL_a530abc2_4_k_cu_8e2539ad_193024cuda3std3__442_GLOBAL__N__a530abc2_4_k_cu_8e2539ad_193026ignoreE - _ZN40_INTERNAL_a530abc2_4_k_cu_8e2539ad_193024cuda3std3__45__cpo5beginE)
_ZN40_INTERNAL_a530abc2_4_k_cu_8e2539ad_193024cuda3std3__45__cpo5beginE:
	.zero		1
	.type		_ZN40_INTERNAL_a530abc2_4_k_cu_8e2539ad_193024cuda3std3__442_GLOBAL__N__a530abc2_4_k_cu_8e2539ad_193026ignoreE,@object
	.size		_ZN40_INTERNAL_a530abc2_4_k_cu_8e2539ad_193024cuda3std3__442_GLOBAL__N__a530abc2_4_k_cu_8e2539ad_193026ignoreE,(_ZN40_INTERNAL_a530abc2_4_k_cu_8e2539ad_193024cute7productE - _ZN40_INTERNAL_a530abc2_4_k_cu_8e2539ad_193024cuda3std3__442_GLOBAL__N__a530abc2_4_k_cu_8e2539ad_193026ignoreE)
_ZN40_INTERNAL_a530abc2_4_k_cu_8e2539ad_193024cuda3std3__442_GLOBAL__N__a530abc2_4_k_cu_8e2539ad_193026ignoreE:
	.zero		1
	.type		_ZN40_INTERNAL_a530abc2_4_k_cu_8e2539ad_193024cute7productE,@object
	.size		_ZN40_INTERNAL_a530abc2_4_k_cu_8e2539ad_193024cute7productE,(_ZN40_INTERNAL_a530abc2_4_k_cu_8e2539ad_193024cuda3std3__45__cpo3endE - _ZN40_INTERNAL_a530abc2_4_k_cu_8e2539ad_193024cute7productE)
_ZN40_INTERNAL_a530abc2_4_k_cu_8e2539ad_193024cute7productE:
	.zero		1
	.type		_ZN40_INTERNAL_a530abc2_4_k_cu_8e2539ad_193024cuda3std3__45__cpo3endE,@object
	.size		_ZN40_INTERNAL_a530abc2_4_k_cu_8e2539ad_193024cuda3std3__45__cpo3endE,(_ZN40_INTERNAL_a530abc2_4_k_cu_8e2539ad_193024cuda3std3__419piecewise_constructE - _ZN40_INTERNAL_a530abc2_4_k_cu_8e2539ad_193024cuda3std3__45__cpo3endE)
_ZN40_INTERNAL_a530abc2_4_k_cu_8e2539ad_193024cuda3std3__45__cpo3endE:
	.zero		1
	.type		_ZN40_INTERNAL_a530abc2_4_k_cu_8e2539ad_193024cuda3std3__419piecewise_constructE,@object
	.size		_ZN40_INTERNAL_a530abc2_4_k_cu_8e2539ad_193024cuda3std3__419piecewise_constructE,(_ZN40_INTERNAL_a530abc2_4_k_cu_8e2539ad_193024cuda3std3__45__cpo4cendE - _ZN40_INTERNAL_a530abc2_4_k_cu_8e2539ad_193024cuda3std3__419piecewise_constructE)
_ZN40_INTERNAL_a530abc2_4_k_cu_8e2539ad_193024cuda3std3__419piecewise_constructE:
	.zero		1
	.type		_ZN40_INTERNAL_a530abc2_4_k_cu_8e2539ad_193024cuda3std3__45__cpo4cendE,@object
	.size		_ZN40_INTERNAL_a530abc2_4_k_cu_8e2539ad_193024cuda3std3__45__cpo4cendE,(_ZN40_INTERNAL_a530abc2_4_k_cu_8e2539ad_193024cuda3std6ranges3__45__cpo4swapE - _ZN40_INTERNAL_a530abc2_4_k_cu_8e2539ad_193024cuda3std3__45__cpo4cendE)
_ZN40_INTERNAL_a530abc2_4_k_cu_8e2539ad_193024cuda3std3__45__cpo4cendE:
	.zero		1
	.type		_ZN40_INTERNAL_a530abc2_4_k_cu_8e2539ad_193024cuda3std6ranges3__45__cpo4swapE,@object
	.size		_ZN40_INTERNAL_a530abc2_4_k_cu_8e2539ad_193024cuda3std6ranges3__45__cpo4swapE,(.L_10 - _ZN40_INTERNAL_a530abc2_4_k_cu_8e2539ad_193024cuda3std6ranges3__45__cpo4swapE)
_ZN40_INTERNAL_a530abc2_4_k_cu_8e2539ad_193024cuda3std6ranges3__45__cpo4swapE:
	.zero		1
.L_10:


//--------------------- .nv.constant0._ZN7cutlass13device_kernelINS_4gemm6kernel13GemmUniversalIN4cute5tupleIJiiiiEEENS1_10collective13CollectiveMmaINS1_35MainloopSm100TmaUmmaWarpSpecializedILi16ELi2ELi4ENS5_IJNS4_1CILi2EEENSA_ILi1EEESC_EEEEENS5_IJNSA_ILi256EEENSA_ILi128EEENSA_ILi32EEEEEENS_10bfloat16_tENS5_IJlSC_lEEESJ_SK_NS4_8TiledMMAINS4_8MMA_AtomIJNS4_26SM100_MMA_F16BF16_2x1SM_SSISJ_SJ_fLi256ELi128ELNS4_4UMMA5MajorE0ELSP_0ELNSO_7ScaleInE0ELSQ_0EEEEEENS4_6LayoutINS5_IJSC_SC_SC_EEENS5_IJNSA_ILi0EEESV_SV_EEEEENS5_IJNS4_10UnderscoreESY_SY_EEEEENS4_18SM100_TMA_2SM_LOADENS4_14ComposedLayoutINS4_7SwizzleILi2ELi4ELi3EEENS4_18smem_ptr_flag_bitsILi16EEENST_INS5_IJNSA_ILi8EEESH_EEENS5_IJSH_SC_EEEEEEEvNS4_8identityES11_S1B_vS1C_EENS_8epilogue10collective18CollectiveEpilogueINS1E_23Sm100TmaWarpSpecializedILi4ELi2ELi32ELb1ELb0EEEJNS5_IJSG_SG_SH_EEENS5_IJNST_ISG_SC_EENST_ISH_SC_EEEEESJ_SK_SJ_SK_NS1E_6fusion15FusionCallbacksIS1I_NS1N_17LinearCombinationISJ_fSJ_fLNS_15FloatRoundStyleE2EEES1J_S1M_JEEENS4_5SM1004TMEM4LOAD26SM100_TMEM_LOAD_32dp32b32xENS4_13SM90_TMA_LOADES1B_NS4_39AutoVectorizingCopyWithAssumedAlignmentILi128EEENS4_14SM90_TMA_STOREES1B_S1Z_S1Z_EEEvvEEEEvNT_6ParamsE --------------------------
	.section	.nv.constant0._ZN7cutlass13device_kernelINS_4gemm6kernel13GemmUniversalIN4cute5tupleIJiiiiEEENS1_10collective13CollectiveMmaINS1_35MainloopSm100TmaUmmaWarpSpecializedILi16ELi2ELi4ENS5_IJNS4_1CILi2EEENSA_ILi1EEESC_EEEEENS5_IJNSA_ILi256EEENSA_ILi128EEENSA_ILi32EEEEEENS_10bfloat16_tENS5_IJlSC_lEEESJ_SK_NS4_8TiledMMAINS4_8MMA_AtomIJNS4_26SM100_MMA_F16BF16_2x1SM_SSISJ_SJ_fLi256ELi128ELNS4_4UMMA5MajorE0ELSP_0ELNSO_7ScaleInE0ELSQ_0EEEEEENS4_6LayoutINS5_IJSC_SC_SC_EEENS5_IJNSA_ILi0EEESV_SV_EEEEENS5_IJNS4_10UnderscoreESY_SY_EEEEENS4_18SM100_TMA_2SM_LOADENS4_14ComposedLayoutINS4_7SwizzleILi2ELi4ELi3EEENS4_18smem_ptr_flag_bitsILi16EEENST_INS5_IJNSA_ILi8EEESH_EEENS5_IJSH_SC_EEEEEEEvNS4_8identityES11_S1B_vS1C_EENS_8epilogue10collective18CollectiveEpilogueINS1E_23Sm100TmaWarpSpecializedILi4ELi2ELi32ELb1ELb0EEEJNS5_IJSG_SG_SH_EEENS5_IJNST_ISG_SC_EENST_ISH_SC_EEEEESJ_SK_SJ_SK_NS1E_6fusion15FusionCallbacksIS1I_NS1N_17LinearCombinationISJ_fSJ_fLNS_15FloatRoundStyleE2EEES1J_S1M_JEEENS4_5SM1004TMEM4LOAD26SM100_TMEM_LOAD_32dp32b32xENS4_13SM90_TMA_LOADES1B_NS4_39AutoVectorizingCopyWithAssumedAlignmentILi128EEENS4_14SM90_TMA_STOREES1B_S1Z_S1Z_EEEvvEEEEvNT_6ParamsE,"a",@progbits
	.sectionflags	@""
	.align	4
.nv.constant0._ZN7cutlass13device_kernelINS_4gemm6kernel13GemmUniversalIN4cute5tupleIJiiiiEEENS1_10collective13CollectiveMmaINS1_35MainloopSm100TmaUmmaWarpSpecializedILi16ELi2ELi4ENS5_IJNS4_1CILi2EEENSA_ILi1EEESC_EEEEENS5_IJNSA_ILi256EEENSA_ILi128EEENSA_ILi32EEEEEENS_10bfloat16_tENS5_IJlSC_lEEESJ_SK_NS4_8TiledMMAINS4_8MMA_AtomIJNS4_26SM100_MMA_F16BF16_2x1SM_SSISJ_SJ_fLi256ELi128ELNS4_4UMMA5MajorE0ELSP_0ELNSO_7ScaleInE0ELSQ_0EEEEEENS4_6LayoutINS5_IJSC_SC_SC_EEENS5_IJNSA_ILi0EEESV_SV_EEEEENS5_IJNS4_10UnderscoreESY_SY_EEEEENS4_18SM100_TMA_2SM_LOADENS4_14ComposedLayoutINS4_7SwizzleILi2ELi4ELi3EEENS4_18smem_ptr_flag_bitsILi16EEENST_INS5_IJNSA_ILi8EEESH_EEENS5_IJSH_SC_EEEEEEEvNS4_8identityES11_S1B_vS1C_EENS_8epilogue10collective18CollectiveEpilogueINS1E_23Sm100TmaWarpSpecializedILi4ELi2ELi32ELb1ELb0EEEJNS5_IJSG_SG_SH_EEENS5_IJNST_ISG_SC_EENST_ISH_SC_EEEEESJ_SK_SJ_SK_NS1E_6fusion15FusionCallbacksIS1I_NS1N_17LinearCombinationISJ_fSJ_fLNS_15FloatRoundStyleE2EEES1J_S1M_JEEENS4_5SM1004TMEM4LOAD26SM100_TMEM_LOAD_32dp32b32xENS4_13SM90_TMA_LOADES1B_NS4_39AutoVectorizingCopyWithAssumedAlignmentILi128EEENS4_14SM90_TMA_STOREES1B_S1Z_S1Z_EEEvvEEEEvNT_6ParamsE:
	.zero		2944


//--------------------- SYMBOLS --------------------------

	.type		.nv.reservedSmem.offset0,@object
	.size		.nv.reservedSmem.offset0,0x4
	.type		.nv.reservedSmem.cap,@object
	.size		.nv.reservedSmem.cap,0x4
	.type		__assertfail,@function
